def attn_fwd(
    Q,
    K,
    V,
    Out,
    Lse,
    sm_scale,
    stride_qz,
    stride_qh,
    stride_qm,
    stride_qk,
    stride_kz,
    stride_kh,
    stride_kn,
    stride_kk,
    stride_vz,
    stride_vh,
    stride_vn,
    stride_vk,
    stride_oz,
    stride_oh,
    stride_om,
    stride_ok,
    seqlen_q,
    seqlen_k,
    BLOCK_M: tl.constexpr,
    BLOCK_N: tl.constexpr,
    HEAD_DIM: tl.constexpr,
    CAUSAL: tl.constexpr,
):
    start_m = tl.program_id(0)
    off_hz = tl.program_id(1)
    q_off = off_hz * stride_qh
    k_off = off_hz * stride_kh
    v_off = off_hz * stride_vh
    offs_m = start_m * BLOCK_M + tl.arange(0, BLOCK_M)
    offs_d = tl.arange(0, HEAD_DIM)
    offs_n = tl.arange(0, BLOCK_N)
    q_ptrs = Q + q_off + offs_m[:, None] * stride_qm + offs_d[None, :] * stride_qk
    k_ptrs = K + k_off + offs_d[:, None] * stride_kk + offs_n[None, :] * stride_kn
    v_ptrs = V + v_off + offs_n[:, None] * stride_vn + offs_d[None, :] * stride_vk
    m_i = tl.full([BLOCK_M], float("-inf"), dtype=tl.float32)
    l_i = tl.zeros([BLOCK_M], dtype=tl.float32) + 1.0
    acc = tl.zeros([BLOCK_M, HEAD_DIM], dtype=tl.float32)
    q = tl.load(q_ptrs)
    acc, l_i, m_i = _attn_fwd_inner(
        acc,
        l_i,
        m_i,
        q,
        k_ptrs,
        v_ptrs,
        sm_scale,
        stride_kn,
        stride_vn,
        start_m,
        seqlen_k,
        BLOCK_M,
        BLOCK_N,
        HEAD_DIM,
        CAUSAL,
    )
    acc = acc / l_i[:, None]
    lse = m_i + tl.math.log2(l_i) / 1.4426950408889634
    o_ptrs = (
        Out
        + off_hz * stride_oh
        + offs_m[:, None] * stride_om
        + offs_d[None, :] * stride_ok
    )
    tl.store(o_ptrs, acc.to(Out.dtype.element_ty))
    tl.store(Lse + off_hz * seqlen_q + offs_m, lse)

# config = {"BLOCK_M": 256, "BLOCK_N": 16, "HEAD_DIM": 128, "arch": "sm_90", "causal": false, "dtype": "bf16", "num_stages": 2, "num_warps": 16}
# arch = sm_90


// ===== COMPILED SASS (sm_90a) =====

	.target	sm_90a

	.elftype	@"ET_EXEC"


//--------------------- .note.nv.tkinfo           --------------------------
	.section	.note.nv.tkinfo,"",@"SHT_NOTE"
	.sectionflags	@"SHF_NOTE_NV_TKINFO"
	.tkinfo
        /*0018*/ 	.word	0x00000002
        /*0030*/ 	.string	""
        /*0030*/ 	.string	"ptxas"
        /*0030*/ 	.string	"Cuda compilation tools, release 13.0, V13.0.88"
        /*0030*/ 	.string	"Build cuda_13.0.r13.0/compiler.36424714_0"
        /*0030*/ 	.string	"-v  -suppress-debug-info  -lineinfo  -arch sm_90a "



//--------------------- .note.nv.cuinfo           --------------------------
	.section	.note.nv.cuinfo,"",@"SHT_NOTE"
	.sectionflags	@"SHF_NOTE_NV_CUINFO"
        /*0018*/ 	.short	0x0002
        /*001a*/ 	.short	0x005a
        /*001c*/ 	.short	0x0082
	.zero		2


//--------------------- .nv.info                  --------------------------
	.section	.nv.info,"",@"SHT_CUDA_INFO"
	.align	4


	//----- nvinfo : EIATTR_REGCOUNT
	.align		4
        /*0000*/ 	.byte	0x04, 0x2f
        /*0002*/ 	.short	(.L_2 - .L_1)
	.align		4
.L_1:
        /*0004*/ 	.word	index@(attn_fwd)
        /*0008*/ 	.word	0x00000080


	//----- nvinfo : EIATTR_FRAME_SIZE
	.align		4
.L_2:
        /*000c*/ 	.byte	0x04, 0x11
        /*000e*/ 	.short	(.L_4 - .L_3)
	.align		4
.L_3:
        /*0010*/ 	.word	index@(attn_fwd)
        /*0014*/ 	.word	0x00000000


	//----- nvinfo : EIATTR_MIN_STACK_SIZE
	.align		4
.L_4:
        /*0018*/ 	.byte	0x04, 0x12
        /*001a*/ 	.short	(.L_6 - .L_5)
	.align		4
.L_5:
        /*001c*/ 	.word	index@(attn_fwd)
        /*0020*/ 	.word	0x00000000
.L_6:


//--------------------- .nv.compat                --------------------------
	.section	.nv.compat,"",@"SHT_CUDA_COMPAT_INFO"
	.align	4
        /*0000*/ 	.byte	0x02, 0x09, 0x01, 0x00, 0x02, 0x02, 0x04, 0x00, 0x02, 0x05, 0x05, 0x00, 0x03, 0x07, 0x01, 0x01
        /*0010*/ 	.byte	0x02, 0x03, 0x00, 0x00, 0x02, 0x06, 0x01, 0x00, 0x04, 0x0b, 0x08, 0x00, 0x00, 0x00, 0x00, 0x00
        /*0020*/ 	.byte	0x00, 0x00, 0x00, 0x00


//--------------------- .nv.info.attn_fwd         --------------------------
	.section	.nv.info.attn_fwd,"",@"SHT_CUDA_INFO"
	.sectionflags	@""
	.align	4


	//----- nvinfo : EIATTR_CUDA_API_VERSION
	.align		4
        /*0000*/ 	.byte	0x04, 0x37
        /*0002*/ 	.short	(.L_8 - .L_7)
.L_7:
        /*0004*/ 	.word	0x00000082


	//----- nvinfo : EIATTR_KPARAM_INFO
	.align		4
.L_8:
        /*0008*/ 	.byte	0x04, 0x17
        /*000a*/ 	.short	(.L_10 - .L_9)
.L_9:
        /*000c*/ 	.word	0x00000000
        /*0010*/ 	.short	0x0019
        /*0012*/ 	.short	0x0080
        /*0014*/ 	.byte	0x00, 0xf4, 0x21, 0x00


	//----- nvinfo : EIATTR_KPARAM_INFO
	.align		4
.L_10:
        /*0018*/ 	.byte	0x04, 0x17
        /*001a*/ 	.short	(.L_12 - .L_11)
.L_11:
        /*001c*/ 	.word	0x00000000
        /*0020*/ 	.short	0x0018
        /*0022*/ 	.short	0x0078
        /*0024*/ 	.byte	0x00, 0xf4, 0x21, 0x00


	//----- nvinfo : EIATTR_KPARAM_INFO
	.align		4
.L_12:
        /*0028*/ 	.byte	0x04, 0x17
        /*002a*/ 	.short	(.L_14 - .L_13)
.L_13:
        /*002c*/ 	.word	0x00000000
        /*0030*/ 	.short	0x0017
        /*0032*/ 	.short	0x0070
        /*0034*/ 	.byte	0x00, 0xf0, 0x11, 0x00


	//----- nvinfo : EIATTR_KPARAM_INFO
	.align		4
.L_14:
        /*0038*/ 	.byte	0x04, 0x17
        /*003a*/ 	.short	(.L_16 - .L_15)
.L_15:
        /*003c*/ 	.word	0x00000000
        /*0040*/ 	.short	0x0016
        /*0042*/ 	.short	0x006c
        /*0044*/ 	.byte	0x00, 0xf0, 0x11, 0x00


	//----- nvinfo : EIATTR_KPARAM_INFO
	.align		4
.L_16:
        /*0048*/ 	.byte	0x04, 0x17
        /*004a*/ 	.short	(.L_18 - .L_17)
.L_17:
        /*004c*/ 	.word	0x00000000
        /*0050*/ 	.short	0x0015
        /*0052*/ 	.short	0x0068
        /*0054*/ 	.byte	0x00, 0xf0, 0x11, 0x00


	//----- nvinfo : EIATTR_KPARAM_INFO
	.align		4
.L_18:
        /*0058*/ 	.byte	0x04, 0x17
        /*005a*/ 	.short	(.L_20 - .L_19)
.L_19:
        /*005c*/ 	.word	0x00000000
        /*0060*/ 	.short	0x0014
        /*0062*/ 	.short	0x0064
        /*0064*/ 	.byte	0x00, 0xf0, 0x11, 0x00


	//----- nvinfo : EIATTR_KPARAM_INFO
	.align		4
.L_20:
        /*0068*/ 	.byte	0x04, 0x17
        /*006a*/ 	.short	(.L_22 - .L_21)
.L_21:
        /*006c*/ 	.word	0x00000000
        /*0070*/ 	.short	0x0013
        /*0072*/ 	.short	0x0060
        /*0074*/ 	.byte	0x00, 0xf0, 0x11, 0x00


	//----- nvinfo : EIATTR_KPARAM_INFO
	.align		4
.L_22:
        /*0078*/ 	.byte	0x04, 0x17
        /*007a*/ 	.short	(.L_24 - .L_23)
.L_23:
        /*007c*/ 	.word	0x00000000
        /*0080*/ 	.short	0x0012
        /*0082*/ 	.short	0x005c
        /*0084*/ 	.byte	0x00, 0xf0, 0x11, 0x00


	//----- nvinfo : EIATTR_KPARAM_INFO
	.align		4
.L_24:
        /*0088*/ 	.byte	0x04, 0x17
        /*008a*/ 	.short	(.L_26 - .L_25)
.L_25:
        /*008c*/ 	.word	0x00000000
        /*0090*/ 	.short	0x0011
        /*0092*/ 	.short	0x0058
        /*0094*/ 	.byte	0x00, 0xf0, 0x11, 0x00


	//----- nvinfo : EIATTR_KPARAM_INFO
	.align		4
.L_26:
        /*0098*/ 	.byte	0x04, 0x17
        /*009a*/ 	.short	(.L_28 - .L_27)
.L_27:
        /*009c*/ 	.word	0x00000000
        /*00a0*/ 	.short	0x0010
        /*00a2*/ 	.short	0x0054
        /*00a4*/ 	.byte	0x00, 0xf0, 0x11, 0x00


	//----- nvinfo : EIATTR_KPARAM_INFO
	.align		4
.L_28:
        /*00a8*/ 	.byte	0x04, 0x17
        /*00aa*/ 	.short	(.L_30 - .L_29)
.L_29:
        /*00ac*/ 	.word	0x00000000
        /*00b0*/ 	.short	0x000f
        /*00b2*/ 	.short	0x0050
        /*00b4*/ 	.byte	0x00, 0xf0, 0x11, 0x00


	//----- nvinfo : EIATTR_KPARAM_INFO
	.align		4
.L_30:
        /*00b8*/ 	.byte	0x04, 0x17
        /*00ba*/ 	.short	(.L_32 - .L_31)
.L_31:
        /*00bc*/ 	.word	0x00000000
        /*00c0*/ 	.short	0x000e
        /*00c2*/ 	.short	0x004c
        /*00c4*/ 	.byte	0x00, 0xf0, 0x11, 0x00


	//----- nvinfo : EIATTR_KPARAM_INFO
	.align		4
.L_32:
        /*00c8*/ 	.byte	0x04, 0x17
        /*00ca*/ 	.short	(.L_34 - .L_33)
.L_33:
        /*00cc*/ 	.word	0x00000000
        /*00d0*/ 	.short	0x000d
        /*00d2*/ 	.short	0x0048
        /*00d4*/ 	.byte	0x00, 0xf0, 0x11, 0x00


	//----- nvinfo : EIATTR_KPARAM_INFO
	.align		4
.L_34:
        /*00d8*/ 	.byte	0x04, 0x17
        /*00da*/ 	.short	(.L_36 - .L_35)
.L_35:
        /*00dc*/ 	.word	0x00000000
        /*00e0*/ 	.short	0x000c
        /*00e2*/ 	.short	0x0044
        /*00e4*/ 	.byte	0x00, 0xf0, 0x11, 0x00


	//----- nvinfo : EIATTR_KPARAM_INFO
	.align		4
.L_36:
        /*00e8*/ 	.byte	0x04, 0x17
        /*00ea*/ 	.short	(.L_38 - .L_37)
.L_37:
        /*00ec*/ 	.word	0x00000000
        /*00f0*/ 	.short	0x000b
        /*00f2*/ 	.short	0x0040
        /*00f4*/ 	.byte	0x00, 0xf0, 0x11, 0x00


	//----- nvinfo : EIATTR_KPARAM_INFO
	.align		4
.L_38:
        /*00f8*/ 	.byte	0x04, 0x17
        /*00fa*/ 	.short	(.L_40 - .L_39)
.L_39:
        /*00fc*/ 	.word	0x00000000
        /*0100*/ 	.short	0x000a
        /*0102*/ 	.short	0x003c
        /*0104*/ 	.byte	0x00, 0xf0, 0x11, 0x00


	//----- nvinfo : EIATTR_KPARAM_INFO
	.align		4
.L_40:
        /*0108*/ 	.byte	0x04, 0x17
        /*010a*/ 	.short	(.L_42 - .L_41)
.L_41:
        /*010c*/ 	.word	0x00000000
        /*0110*/ 	.short	0x0009
        /*0112*/ 	.short	0x0038
        /*0114*/ 	.byte	0x00, 0xf0, 0x11, 0x00


	//----- nvinfo : EIATTR_KPARAM_INFO
	.align		4
.L_42:
        /*0118*/ 	.byte	0x04, 0x17
        /*011a*/ 	.short	(.L_44 - .L_43)
.L_43:
        /*011c*/ 	.word	0x00000000
        /*0120*/ 	.short	0x0008
        /*0122*/ 	.short	0x0034
        /*0124*/ 	.byte	0x00, 0xf0, 0x11, 0x00


	//----- nvinfo : EIATTR_KPARAM_INFO
	.align		4
.L_44:
        /*0128*/ 	.byte	0x04, 0x17
        /*012a*/ 	.short	(.L_46 - .L_45)
.L_45:
        /*012c*/ 	.word	0x00000000
        /*0130*/ 	.short	0x0007
        /*0132*/ 	.short	0x0030
        /*0134*/ 	.byte	0x00, 0xf0, 0x11, 0x00


	//----- nvinfo : EIATTR_KPARAM_INFO
	.align		4
.L_46:
        /*0138*/ 	.byte	0x04, 0x17
        /*013a*/ 	.short	(.L_48 - .L_47)
.L_47:
        /*013c*/ 	.word	0x00000000
        /*0140*/ 	.short	0x0006
        /*0142*/ 	.short	0x002c
        /*0144*/ 	.byte	0x00, 0xf0, 0x11, 0x00


	//----- nvinfo : EIATTR_KPARAM_INFO
	.align		4
.L_48:
        /*0148*/ 	.byte	0x04, 0x17
        /*014a*/ 	.short	(.L_50 - .L_49)
.L_49:
        /*014c*/ 	.word	0x00000000
        /*0150*/ 	.short	0x0005
        /*0152*/ 	.short	0x0028
        /*0154*/ 	.byte	0x00, 0xf0, 0x11, 0x00


	//----- nvinfo : EIATTR_KPARAM_INFO
	.align		4
.L_50:
        /*0158*/ 	.byte	0x04, 0x17
        /*015a*/ 	.short	(.L_52 - .L_51)
.L_51:
        /*015c*/ 	.word	0x00000000
        /*0160*/ 	.short	0x0004
        /*0162*/ 	.short	0x0020
        /*0164*/ 	.byte	0x00, 0xf4, 0x21, 0x00


	//----- nvinfo : EIATTR_KPARAM_INFO
	.align		4
.L_52:
        /*0168*/ 	.byte	0x04, 0x17
        /*016a*/ 	.short	(.L_54 - .L_53)
.L_53:
        /*016c*/ 	.word	0x00000000
        /*0170*/ 	.short	0x0003
        /*0172*/ 	.short	0x0018
        /*0174*/ 	.byte	0x00, 0xf4, 0x21, 0x00


	//----- nvinfo : EIATTR_KPARAM_INFO
	.align		4
.L_54:
        /*0178*/ 	.byte	0x04, 0x17
        /*017a*/ 	.short	(.L_56 - .L_55)
.L_55:
        /*017c*/ 	.word	0x00000000
        /*0180*/ 	.short	0x0002
        /*0182*/ 	.short	0x0010
        /*0184*/ 	.byte	0x00, 0xf4, 0x21, 0x00


	//----- nvinfo : EIATTR_KPARAM_INFO
	.align		4
.L_56:
        /*0188*/ 	.byte	0x04, 0x17
        /*018a*/ 	.short	(.L_58 - .L_57)
.L_57:
        /*018c*/ 	.word	0x00000000
        /*0190*/ 	.short	0x0001
        /*0192*/ 	.short	0x0008
        /*0194*/ 	.byte	0x00, 0xf4, 0x21, 0x00


	//----- nvinfo : EIATTR_KPARAM_INFO
	.align		4
.L_58:
        /*0198*/ 	.byte	0x04, 0x17
        /*019a*/ 	.short	(.L_60 - .L_59)
.L_59:
        /*019c*/ 	.word	0x00000000
        /*01a0*/ 	.short	0x0000
        /*01a2*/ 	.short	0x0000
        /*01a4*/ 	.byte	0x00, 0xf4, 0x21, 0x00


	//----- nvinfo : EIATTR_SPARSE_MMA_MASK
	.align		4
.L_60:
        /*01a8*/ 	.byte	0x03, 0x50
        /*01aa*/ 	.short	0x0000


	//----- nvinfo : EIATTR_MAXREG_COUNT
	.align		4
        /*01ac*/ 	.byte	0x03, 0x1b
        /*01ae*/ 	.short	0x0080


	//----- nvinfo : EIATTR_NUM_BARRIERS
	.align		4
        /*01b0*/ 	.byte	0x02, 0x4c
        /*01b2*/ 	.byte	0x01
	.zero		1


	//----- nvinfo : EIATTR_MERCURY_ISA_VERSION
	.align		4
        /*01b4*/ 	.byte	0x03, 0x5f
        /*01b6*/ 	.short	0x0101


	//----- nvinfo : EIATTR_COOP_GROUP_MASK_REGIDS
	.align		4
        /*01b8*/ 	.byte	0x04, 0x29
        /*01ba*/ 	.short	(.L_62 - .L_61)


	//   ....[0]....
.L_61:
        /*01bc*/ 	.word	0xffffffff


	//   ....[1]....
        /*01c0*/ 	.word	0xffffffff


	//   ....[2]....
        /*01c4*/ 	.word	0xffffffff


	//   ....[3]....
        /*01c8*/ 	.word	0xffffffff


	//   ....[4]....
        /*01cc*/ 	.word	0xffffffff


	//   ....[5]....
        /*01d0*/ 	.word	0xffffffff


	//   ....[6]....
        /*01d4*/ 	.word	0xffffffff


	//   ....[7]....
        /*01d8*/ 	.word	0xffffffff


	//----- nvinfo : EIATTR_COOP_GROUP_INSTR_OFFSETS
	.align		4
.L_62:
        /*01dc*/ 	.byte	0x04, 0x28
        /*01de*/ 	.short	(.L_64 - .L_63)


	//   ....[0]....
.L_63:
        /*01e0*/ 	.word	0x00002370


	//   ....[1]....
        /*01e4*/ 	.word	0x000023d0


	//   ....[2]....
        /*01e8*/ 	.word	0x000023f0


	//   ....[3]....
        /*01ec*/ 	.word	0x00002410


	//   ....[4]....
        /*01f0*/ 	.word	0x00002b80


	//   ....[5]....
        /*01f4*/ 	.word	0x00002b90


	//   ....[6]....
        /*01f8*/ 	.word	0x00002bd0


	//   ....[7]....
        /*01fc*/ 	.word	0x00002be0


	//----- nvinfo : EIATTR_EXIT_INSTR_OFFSETS
	.align		4
.L_64:
        /*0200*/ 	.byte	0x04, 0x1c
        /*0202*/ 	.short	(.L_66 - .L_65)


	//   ....[0]....
.L_65:
        /*0204*/ 	.word	0x00005990


	//   ....[1]....
        /*0208*/ 	.word	0x000059c0


	//----- nvinfo : EIATTR_REQNTID
	.align		4
.L_66:
        /*020c*/ 	.byte	0x04, 0x10
        /*020e*/ 	.short	(.L_68 - .L_67)
.L_67:
        /*0210*/ 	.word	0x00000200
        /*0214*/ 	.word	0x00000001
        /*0218*/ 	.word	0x00000001


	//----- nvinfo : EIATTR_CBANK_PARAM_SIZE
	.align		4
.L_68:
        /*021c*/ 	.byte	0x03, 0x19
        /*021e*/ 	.short	0x0088


	//----- nvinfo : EIATTR_PARAM_CBANK
	.align		4
        /*0220*/ 	.byte	0x04, 0x0a
        /*0222*/ 	.short	(.L_70 - .L_69)
	.align		4
.L_69:
        /*0224*/ 	.word	index@(.nv.constant0.attn_fwd)
        /*0228*/ 	.short	0x0210
        /*022a*/ 	.short	0x0088


	//----- nvinfo : EIATTR_SW_WAR
	.align		4
.L_70:
        /*022c*/ 	.byte	0x04, 0x36
        /*022e*/ 	.short	(.L_72 - .L_71)
.L_71:
        /*0230*/ 	.word	0x00000008
.L_72:


//--------------------- .nv.callgraph             --------------------------
	.section	.nv.callgraph,"",@"SHT_CUDA_CALLGRAPH"
	.align	4
	.sectionentsize	8
	.align		4
        /*0000*/ 	.word	0x00000000
	.align		4
        /*0004*/ 	.word	0xffffffff
	.align		4
        /*0008*/ 	.word	0x00000000
	.align		4
        /*000c*/ 	.word	0xfffffffe
	.align		4
        /*0010*/ 	.word	0x00000000
	.align		4
        /*0014*/ 	.word	0xfffffffd
	.align		4
        /*0018*/ 	.word	0x00000000
	.align		4
        /*001c*/ 	.word	0xfffffffc


//--------------------- .nv.constant4             --------------------------
	.section	.nv.constant4,"a",@progbits
	.align	8
	.align		8
.nv.constant4:
        /*0000*/ 	.dword	_$_str


//--------------------- .text.attn_fwd            --------------------------
	.section	.text.attn_fwd,"ax",@progbits
	.align	128
        .global         attn_fwd
        .type           attn_fwd,@function
        .size           attn_fwd,(.L_x_3 - attn_fwd)
        .other          attn_fwd,@"STO_CUDA_ENTRY STV_DEFAULT"
attn_fwd:
.text.attn_fwd:
[----:B------:R-:W-:Y:S01]  /*0000*/  LDC R1, c[0x0][0x28] ;  /* 0x00000a00ff017b82 */ /* 0x000fe20000000800 */
[----:B------:R-:W0:Y:S07]  /*0010*/  S2R R2, SR_TID.X ;  /* 0x0000000000027919 */ /* 0x000e2e0000002100 */
[----:B------:R-:W1:Y:S01]  /*0020*/  S2UR UR6, SR_CTAID.Y ;  /* 0x00000000000679c3 */ /* 0x000e620000002600 */
[----:B------:R-:W-:Y:S01]  /*0030*/  ULDC.64 UR4, c[0x0][0x240] ;  /* 0x0000900000047ab9 */ /* 0x000fe20000000a00 */
[----:B------:R-:W-:Y:S01]  /*0040*/  ULDC.64 UR40, c[0x0][0x208] ;  /* 0x0000820000287ab9 */ /* 0x000fe20000000a00 */
[----:B------:R-:W2:Y:S05]  /*0050*/  S2R R3, SR_CTAID.X ;  /* 0x0000000000037919 */ /* 0x000eaa0000002500 */
[----:B------:R-:W3:Y:S08]  /*0060*/  LDC R11, c[0x0][0x248] ;  /* 0x00009200ff0b7b82 */ /* 0x000ef00000000800 */
[----:B------:R-:W4:Y:S01]  /*0070*/  LDC.64 R12, c[0x0][0x210] ;  /* 0x00008400ff0c7b82 */ /* 0x000f220000000a00 */
[----:B-1----:R-:W-:-:S04]  /*0080*/  UIMAD UR4, UR6, UR4, URZ ;  /* 0x00000004060472a4 */ /* 0x002fc8000f8e023f */
[----:B------:R-:W-:Y:S01]  /*0090*/  USHF.L.U32 UR7, UR4, 0x1, URZ ;  /* 0x0000000104077899 */ /* 0x000fe2000800063f */
[----:B0-----:R-:W-:Y:S02]  /*00a0*/  LOP3.LUT R0, R2, 0xff, RZ, 0xc0, !PT ;  /* 0x000000ff02007812 */ /* 0x001fe400078ec0ff */
[----:B------:R-:W-:-:S03]  /*00b0*/  SHF.R.U32.HI R6, RZ, 0x8, R2 ;  /* 0x00000008ff067819 */ /* 0x000fc60000011602 */
[----:B--2---:R-:W-:Y:S01]  /*00c0*/  IMAD R0, R3, 0x100, R0 ;  /* 0x0000010003007824 */ /* 0x004fe200078e0200 */
[----:B------:R-:W-:-:S03]  /*00d0*/  SGXT.U32 R6, R6, 0x1 ;  /* 0x000000010606781a */ /* 0x000fc60000000000 */
[----:B------:R-:W-:Y:S01]  /*00e0*/  IMAD R3, R0, UR5, RZ ;  /* 0x0000000500037c24 */ /* 0x000fe2000f8e02ff */
[----:B------:R-:W-:Y:S01]  /*00f0*/  UIMAD.WIDE UR4, UR4, 0x2, URZ ;  /* 0x00000002040478a5 */ /* 0x000fe2000f8e023f */
[----:B---3--:R-:W-:Y:S02]  /*0100*/  IMAD R8, R6, R11, RZ ;  /* 0x0000000b06087224 */ /* 0x008fe400078e02ff */
[C---:B------:R-:W-:Y:S02]  /*0110*/  IMAD.SHL.U32 R5, R3.reuse, 0x2, RZ ;  /* 0x0000000203057824 */ /* 0x040fe400078e00ff */
[----:B------:R-:W-:-:S03]  /*0120*/  IMAD.HI R4, R3, 0x2, RZ ;  /* 0x0000000203047827 */ /* 0x000fc600078e02ff */
[----:B----4-:R-:W-:Y:S01]  /*0130*/  IADD3 R5, P0, P1, R5, UR7, R12 ;  /* 0x0000000705057c10 */ /* 0x010fe2000f91e00c */
[----:B------:R-:W-:-:S03]  /*0140*/  IMAD R10, R11, 0x2, R8 ;  /* 0x000000020b0a7824 */ /* 0x000fc600078e0208 */
[----:B------:R-:W-:Y:S01]  /*0150*/  IADD3.X R3, R4, UR5, R13, P0, P1 ;  /* 0x0000000504037c10 */ /* 0x000fe200087e240d */
[C---:B------:R-:W-:Y:S01]  /*0160*/  IMAD R18, R11.reuse, 0x2, R10 ;  /* 0x000000020b127824 */ /* 0x040fe200078e020a */
[-C--:B------:R-:W-:Y:S02]  /*0170*/  LEA R12, P0, R8, R5.reuse, 0x1 ;  /* 0x00000005080c7211 */ /* 0x080fe400078008ff */
[----:B------:R-:W-:Y:S02]  /*0180*/  LEA R14, P1, R10, R5, 0x1 ;  /* 0x000000050a0e7211 */ /* 0x000fe400078208ff */
[-C--:B------:R-:W-:Y:S01]  /*0190*/  LEA.HI.X.SX32 R13, R8, R3.reuse, 0x1, P0 ;  /* 0x00000003080d7211 */ /* 0x080fe200000f0eff */
[C---:B------:R-:W-:Y:S01]  /*01a0*/  IMAD R8, R11.reuse, 0x2, R18 ;  /* 0x000000020b087824 */ /* 0x040fe200078e0212 */
[----:B------:R-:W-:Y:S02]  /*01b0*/  LEA.HI.X.SX32 R15, R10, R3, 0x1, P1 ;  /* 0x000000030a0f7211 */ /* 0x000fe400008f0eff */
[C---:B------:R-:W-:Y:S01]  /*01c0*/  LEA R16, P0, R18.reuse, R5, 0x1 ;  /* 0x0000000512107211 */ /* 0x040fe200078008ff */
[C---:B------:R-:W-:Y:S01]  /*01d0*/  IMAD R10, R11.reuse, 0x2, R8 ;  /* 0x000000020b0a7824 */ /* 0x040fe200078e0208 */
[----:B------:R0:W2:Y:S02]  /*01e0*/  LDG.E.U16 R4, desc[UR40][R12.64] ;  /* 0x000000280c047981 */ /* 0x0000a4000c1e1500 */
[----:B------:R-:W-:Y:S01]  /*01f0*/  LEA.HI.X.SX32 R17, R18, R3, 0x1, P0 ;  /* 0x0000000312117211 */ /* 0x000fe200000f0eff */
[----:B------:R-:W-:Y:S01]  /*0200*/  IMAD R24, R11, 0x2, R10 ;  /* 0x000000020b187824 */ /* 0x000fe200078e020a */
[-C--:B------:R-:W-:Y:S01]  /*0210*/  LEA R18, P0, R8, R5.reuse, 0x1 ;  /* 0x0000000508127211 */ /* 0x080fe200078008ff */
[----:B------:R1:W3:Y:S01]  /*0220*/  LDG.E.U16 R7, desc[UR40][R14.64] ;  /* 0x000000280e077981 */ /* 0x0002e2000c1e1500 */
[----:B------:R-:W-:-:S02]  /*0230*/  LEA R20, P1, R10, R5, 0x1 ;  /* 0x000000050a147211 */ /* 0x000fc400078208ff */
[----:B------:R-:W-:Y:S01]  /*0240*/  LEA.HI.X.SX32 R19, R8, R3, 0x1, P0 ;  /* 0x0000000308137211 */ /* 0x000fe200000f0eff */
[C---:B0-----:R-:W-:Y:S01]  /*0250*/  IMAD R12, R11.reuse, 0x2, R24 ;  /* 0x000000020b0c7824 */ /* 0x041fe200078e0218 */
[----:B------:R-:W-:Y:S01]  /*0260*/  LEA R22, P0, R24, R5, 0x1 ;  /* 0x0000000518167211 */ /* 0x000fe200078008ff */
[----:B------:R0:W4:Y:S01]  /*0270*/  LDG.E.U16 R8, desc[UR40][R16.64] ;  /* 0x0000002810087981 */ /* 0x000122000c1e1500 */
[-C--:B------:R-:W-:Y:S01]  /*0280*/  LEA.HI.X.SX32 R21, R10, R3.reuse, 0x1, P1 ;  /* 0x000000030a157211 */ /* 0x080fe200008f0eff */
[C---:B-1----:R-:W-:Y:S01]  /*0290*/  IMAD R14, R11.reuse, 0x2, R12 ;  /* 0x000000020b0e7824 */ /* 0x042fe200078e020c */
[----:B------:R-:W-:Y:S01]  /*02a0*/  LEA.HI.X.SX32 R23, R24, R3, 0x1, P0 ;  /* 0x0000000318177211 */ /* 0x000fe200000f0eff */
[----:B------:R1:W5:Y:S01]  /*02b0*/  LDG.E.U16 R9, desc[UR40][R18.64] ;  /* 0x0000002812097981 */ /* 0x000362000c1e1500 */
[C---:B------:R-:W-:Y:S01]  /*02c0*/  LEA R24, P0, R12.reuse, R5, 0x1 ;  /* 0x000000050c187211 */ /* 0x040fe200078008ff */
[C---:B------:R-:W-:Y:S02]  /*02d0*/  IMAD R30, R11.reuse, 0x2, R14 ;  /* 0x000000020b1e7824 */ /* 0x040fe400078e020e */
[----:B------:R1:W3:Y:S01]  /*02e0*/  LDG.E.U16 R10, desc[UR40][R20.64] ;  /* 0x00000028140a7981 */ /* 0x0002e2000c1e1500 */
[----:B------:R-:W-:Y:S01]  /*02f0*/  LEA.HI.X.SX32 R25, R12, R3, 0x1, P0 ;  /* 0x000000030c197211 */ /* 0x000fe200000f0eff */
[C---:B0-----:R-:W-:Y:S01]  /*0300*/  IMAD R16, R11.reuse, 0x2, R30 ;  /* 0x000000020b107824 */ /* 0x041fe200078e021e */
[-C--:B------:R-:W-:Y:S01]  /*0310*/  LEA R26, P0, R14, R5.reuse, 0x1 ;  /* 0x000000050e1a7211 */ /* 0x080fe200078008ff */
[----:B------:R0:W4:Y:S01]  /*0320*/  LDG.E.U16 R12, desc[UR40][R22.64] ;  /* 0x00000028160c7981 */ /* 0x000122000c1e1500 */
[----:B------:R-:W-:Y:S01]  /*0330*/  LEA R28, P1, R30, R5, 0x1 ;  /* 0x000000051e1c7211 */ /* 0x000fe200078208ff */
[----:B-1----:R-:W-:Y:S01]  /*0340*/  IMAD R18, R11, 0x2, R16 ;  /* 0x000000020b127824 */ /* 0x002fe200078e0210 */
[-C--:B------:R-:W-:Y:S01]  /*0350*/  LEA.HI.X.SX32 R27, R14, R3.reuse, 0x1, P0 ;  /* 0x000000030e1b7211 */ /* 0x080fe200000f0eff */
[----:B------:R1:W5:Y:S01]  /*0360*/  LDG.E.U16 R13, desc[UR40][R24.64] ;  /* 0x00000028180d7981 */ /* 0x000362000c1e1500 */
[----:B------:R-:W-:-:S02]  /*0370*/  LEA.HI.X.SX32 R29, R30, R3, 0x1, P1 ;  /* 0x000000031e1d7211 */ /* 0x000fc400008f0eff */
[C---:B------:R-:W-:Y:S01]  /*0380*/  LEA R30, P0, R16.reuse, R5, 0x1 ;  /* 0x00000005101e7211 */ /* 0x040fe200078008ff */
[C---:B------:R-:W-:Y:S01]  /*0390*/  IMAD R32, R11.reuse, 0x2, R18 ;  /* 0x000000020b207824 */ /* 0x040fe200078e0212 */
[----:B------:R1:W5:Y:S02]  /*03a0*/  LDG.E.U16 R14, desc[UR40][R26.64] ;  /* 0x000000281a0e7981 */ /* 0x000364000c1e1500 */
[----:B------:R-:W-:Y:S02]  /*03b0*/  LEA.HI.X.SX32 R31, R16, R3, 0x1, P0 ;  /* 0x00000003101f7211 */ /* 0x000fe400000f0eff */
[C---:B------:R-:W-:Y:S01]  /*03c0*/  LEA R20, P0, R18.reuse, R5, 0x1 ;  /* 0x0000000512147211 */ /* 0x040fe200078008ff */
[----:B------:R1:W4:Y:S03]  /*03d0*/  LDG.E.U16 R15, desc[UR40][R28.64] ;  /* 0x000000281c0f7981 */ /* 0x000326000c1e1500 */
[----:B------:R-:W-:Y:S01]  /*03e0*/  LEA.HI.X.SX32 R21, R18, R3, 0x1, P0 ;  /* 0x0000000312157211 */ /* 0x000fe200000f0eff */
[C---:B------:R-:W-:Y:S01]  /*03f0*/  IMAD R18, R11.reuse, 0x2, R32 ;  /* 0x000000020b127824 */ /* 0x040fe200078e0220 */
[C---:B0-----:R-:W-:Y:S01]  /*0400*/  LEA R22, P0, R32.reuse, R5, 0x1 ;  /* 0x0000000520167211 */ /* 0x041fe200078008ff */
[----:B------:R0:W5:Y:S02]  /*0410*/  LDG.E.U16 R16, desc[UR40][R30.64] ;  /* 0x000000281e107981 */ /* 0x000164000c1e1500 */
[C---:B------:R-:W-:Y:S01]  /*0420*/  IMAD R34, R11.reuse, 0x2, R18 ;  /* 0x000000020b227824 */ /* 0x040fe200078e0212 */
[----:B------:R-:W-:Y:S01]  /*0430*/  LEA.HI.X.SX32 R23, R32, R3, 0x1, P0 ;  /* 0x0000000320177211 */ /* 0x000fe200000f0eff */
[----:B------:R-:W5:Y:S01]  /*0440*/  LDG.E.U16 R17, desc[UR40][R20.64] ;  /* 0x0000002814117981 */ /* 0x000f62000c1e1500 */
[-C--:B-1----:R-:W-:Y:S01]  /*0450*/  LEA R24, P1, R18, R5.reuse, 0x1 ;  /* 0x0000000512187211 */ /* 0x082fe200078208ff */
[----:B------:R-:W-:Y:S01]  /*0460*/  IMAD R32, R11, 0x2, R34 ;  /* 0x000000020b207824 */ /* 0x000fe200078e0222 */
[----:B------:R-:W-:-:S04]  /*0470*/  LEA R26, P0, R34, R5, 0x1 ;  /* 0x00000005221a7211 */ /* 0x000fc800078008ff */
[-C--:B------:R-:W-:Y:S01]  /*0480*/  LEA.HI.X.SX32 R27, R34, R3.reuse, 0x1, P0 ;  /* 0x00000003221b7211 */ /* 0x080fe200000f0eff */
[C---:B------:R-:W-:Y:S01]  /*0490*/  IMAD R34, R11.reuse, 0x2, R32 ;  /* 0x000000020b227824 */ /* 0x040fe200078e0220 */
[----:B------:R-:W-:Y:S02]  /*04a0*/  LEA.HI.X.SX32 R25, R18, R3, 0x1, P1 ;  /* 0x0000000312197211 */ /* 0x000fe400008f0eff */
[C---:B------:R-:W-:Y:S01]  /*04b0*/  LEA R28, P0, R32.reuse, R5, 0x1 ;  /* 0x00000005201c7211 */ /* 0x040fe200078008ff */
[C---:B------:R-:W-:Y:S01]  /*04c0*/  IMAD R36, R11.reuse, 0x2, R34 ;  /* 0x000000020b247824 */ /* 0x040fe200078e0222 */
[----:B------:R-:W5:Y:S03]  /*04d0*/  LDG.E.U16 R20, desc[UR40][R26.64] ;  /* 0x000000281a147981 */ /* 0x000f66000c1e1500 */
[----:B------:R-:W-:Y:S01]  /*04e0*/  IMAD R38, R11, 0x2, R36 ;  /* 0x000000020b267824 */ /* 0x000fe200078e0224 */
[----:B------:R1:W5:Y:S01]  /*04f0*/  LDG.E.U16 R19, desc[UR40][R24.64] ;  /* 0x0000002818137981 */ /* 0x000362000c1e1500 */
[----:B------:R-:W-:-:S02]  /*0500*/  LEA.HI.X.SX32 R29, R32, R3, 0x1, P0 ;  /* 0x00000003201d7211 */ /* 0x000fc400000f0eff */
[-C--:B0-----:R-:W-:Y:S01]  /*0510*/  LEA R30, P0, R34, R5.reuse, 0x1 ;  /* 0x00000005221e7211 */ /* 0x081fe200078008ff */
[----:B------:R-:W5:Y:S01]  /*0520*/  LDG.E.U16 R18, desc[UR40][R22.64] ;  /* 0x0000002816127981 */ /* 0x000f62000c1e1500 */
[C---:B-1----:R-:W-:Y:S01]  /*0530*/  IMAD R24, R11.reuse, 0x2, R38 ;  /* 0x000000020b187824 */ /* 0x042fe200078e0226 */
[----:B------:R-:W-:Y:S02]  /*0540*/  LEA R32, P1, R36, R5, 0x1 ;  /* 0x0000000524207211 */ /* 0x000fe400078208ff */
[----:B------:R0:W5:Y:S01]  /*0550*/  LDG.E.U16 R21, desc[UR40][R28.64] ;  /* 0x000000281c157981 */ /* 0x000162000c1e1500 */
[C---:B------:R-:W-:Y:S01]  /*0560*/  IMAD R26, R11.reuse, 0x2, R24 ;  /* 0x000000020b1a7824 */ /* 0x040fe200078e0218 */
[----:B------:R-:W-:Y:S02]  /*0570*/  LEA.HI.X.SX32 R31, R34, R3, 0x1, P0 ;  /* 0x00000003221f7211 */ /* 0x000fe400000f0eff */
[----:B------:R-:W-:Y:S01]  /*0580*/  LEA R34, P0, R38, R5, 0x1 ;  /* 0x0000000526227211 */ /* 0x000fe200078008ff */
[C---:B------:R-:W-:Y:S01]  /*0590*/  IMAD R42, R11.reuse, 0x2, R26 ;  /* 0x000000020b2a7824 */ /* 0x040fe200078e021a */
[-C--:B------:R-:W-:Y:S01]  /*05a0*/  LEA.HI.X.SX32 R33, R36, R3.reuse, 0x1, P1 ;  /* 0x0000000324217211 */ /* 0x080fe200008f0eff */
[----:B------:R1:W5:Y:S01]  /*05b0*/  LDG.E.U16 R22, desc[UR40][R30.64] ;  /* 0x000000281e167981 */ /* 0x000362000c1e1500 */
[----:B------:R-:W-:Y:S01]  /*05c0*/  LEA.HI.X.SX32 R35, R38, R3, 0x1, P0 ;  /* 0x0000000326237211 */ /* 0x000fe200000f0eff */
[C---:B0-----:R-:W-:Y:S01]  /*05d0*/  IMAD R28, R11.reuse, 0x2, R42 ;  /* 0x000000020b1c7824 */ /* 0x041fe200078e022a */
[C---:B------:R-:W-:Y:S01]  /*05e0*/  LEA R36, P0, R24.reuse, R5, 0x1 ;  /* 0x0000000518247211 */ /* 0x040fe200078008ff */
[----:B------:R0:W5:Y:S03]  /*05f0*/  LDG.E.U16 R23, desc[UR40][R32.64] ;  /* 0x0000002820177981 */ /* 0x000166000c1e1500 */
[----:B------:R-:W-:Y:S01]  /*0600*/  LEA.HI.X.SX32 R37, R24, R3, 0x1, P0 ;  /* 0x0000000318257211 */ /* 0x000fe200000f0eff */
[C---:B-1----:R-:W-:Y:S01]  /*0610*/  IMAD R30, R11.reuse, 0x2, R28 ;  /* 0x000000020b1e7824 */ /* 0x042fe200078e021c */
[C---:B------:R-:W-:Y:S01]  /*0620*/  LEA R38, P0, R26.reuse, R5, 0x1 ;  /* 0x000000051a267211 */ /* 0x040fe200078008ff */
[----:B------:R1:W5:Y:S02]  /*0630*/  LDG.E.U16 R24, desc[UR40][R34.64] ;  /* 0x0000002822187981 */ /* 0x000364000c1e1500 */
[C---:B------:R-:W-:Y:S01]  /*0640*/  IMAD R44, R11.reuse, 0x2, R30 ;  /* 0x000000020b2c7824 */ /* 0x040fe200078e021e */
[----:B------:R-:W-:Y:S01]  /*0650*/  LEA.HI.X.SX32 R39, R26, R3, 0x1, P0 ;  /* 0x000000031a277211 */ /* 0x000fe200000f0eff */
[----:B------:R1:W5:Y:S01]  /*0660*/  LDG.E.U16 R25, desc[UR40][R36.64] ;  /* 0x0000002824197981 */ /* 0x000362000c1e1500 */
[----:B0-----:R-:W-:Y:S01]  /*0670*/  LEA R32, P0, R28, R5, 0x1 ;  /* 0x000000051c207211 */ /* 0x001fe200078008ff */
[----:B------:R-:W-:-:S02]  /*0680*/  IMAD R46, R11, 0x2, R44 ;  /* 0x000000020b2e7824 */ /* 0x000fc400078e022c */
[----:B------:R0:W5:Y:S01]  /*0690*/  LDG.E.U16 R26, desc[UR40][R38.64] ;  /* 0x00000028261a7981 */ /* 0x000162000c1e1500 */
[----:B------:R-:W-:Y:S01]  /*06a0*/  LEA.HI.X.SX32 R33, R28, R3, 0x1, P0 ;  /* 0x000000031c217211 */ /* 0x000fe200000f0eff */
[----:B------:R-:W-:Y:S01]  /*06b0*/  IMAD R48, R11, 0x2, R46 ;  /* 0x000000020b307824 */ /* 0x000fe200078e022e */
[----:B-1----:R-:W-:-:S03]  /*06c0*/  LEA R34, P0, R30, R5, 0x1 ;  /* 0x000000051e227211 */ /* 0x002fc600078008ff */
[C---:B------:R-:W-:Y:S01]  /*06d0*/  IMAD R50, R11.reuse, 0x2, R48 ;  /* 0x000000020b327824 */ /* 0x040fe200078e0230 */
[----:B------:R-:W-:Y:S01]  /*06e0*/  LEA.HI.X.SX32 R35, R30, R3, 0x1, P0 ;  /* 0x000000031e237211 */ /* 0x000fe200000f0eff */
[----:B------:R-:W5:Y:S01]  /*06f0*/  LDG.E.U16 R28, desc[UR40][R32.64] ;  /* 0x00000028201c7981 */ /* 0x000f62000c1e1500 */
[-C--:B------:R-:W-:Y:S01]  /*0700*/  LEA R36, P0, R44, R5.reuse, 0x1 ;  /* 0x000000052c247211 */ /* 0x080fe200078008ff */
[C---:B------:R-:W-:Y:S01]  /*0710*/  IMAD R52, R11.reuse, 0x2, R50 ;  /* 0x000000020b347824 */ /* 0x040fe200078e0232 */
[----:B------:R-:W-:Y:S01]  /*0720*/  LEA R40, P1, R42, R5, 0x1 ;  /* 0x000000052a287211 */ /* 0x000fe200078208ff */
[----:B------:R-:W5:Y:S01]  /*0730*/  LDG.E.U16 R29, desc[UR40][R34.64] ;  /* 0x00000028221d7981 */ /* 0x000f62000c1e1500 */
[----:B------:R-:W-:Y:S01]  /*0740*/  LEA.HI.X.SX32 R37, R44, R3, 0x1, P0 ;  /* 0x000000032c257211 */ /* 0x000fe200000f0eff */
[C---:B------:R-:W-:Y:S01]  /*0750*/  IMAD R54, R11.reuse, 0x2, R52 ;  /* 0x000000020b367824 */ /* 0x040fe200078e0234 */
[----:B0-----:R-:W-:Y:S02]  /*0760*/  LEA R38, P0, R48, R5, 0x1 ;  /* 0x0000000530267211 */ /* 0x001fe400078008ff */
[-C--:B------:R-:W-:Y:S01]  /*0770*/  LEA.HI.X.SX32 R41, R42, R3.reuse, 0x1, P1 ;  /* 0x000000032a297211 */ /* 0x080fe200008f0eff */
[----:B------:R-:W5:Y:S01]  /*0780*/  LDG.E.U16 R30, desc[UR40][R36.64] ;  /* 0x00000028241e7981 */ /* 0x000f62000c1e1500 */
[----:B------:R-:W-:Y:S01]  /*0790*/  LEA.HI.X.SX32 R39, R48, R3, 0x1, P0 ;  /* 0x0000000330277211 */ /* 0x000fe200000f0eff */
[C---:B------:R-:W-:Y:S01]  /*07a0*/  IMAD R48, R11.reuse, 0x2, R54 ;  /* 0x000000020b307824 */ /* 0x040fe200078e0236 */
[C---:B------:R-:W-:Y:S01]  /*07b0*/  LEA R42, P1, R46.reuse, R5, 0x1 ;  /* 0x000000052e2a7211 */ /* 0x040fe200078208ff */
[----:B------:R0:W5:Y:S02]  /*07c0*/  LDG.E.U16 R27, desc[UR40][R40.64] ;  /* 0x00000028281b7981 */ /* 0x000164000c1e1500 */
[C---:B------:R-:W-:Y:S01]  /*07d0*/  IMAD R56, R11.reuse, 0x2, R48 ;  /* 0x000000020b387824 */ /* 0x040fe200078e0230 */
[----:B------:R-:W-:Y:S01]  /*07e0*/  LEA.HI.X.SX32 R43, R46, R3, 0x1, P1 ;  /* 0x000000032e2b7211 */ /* 0x000fe200008f0eff */
[----:B------:R-:W5:Y:S02]  /*07f0*/  LDG.E.U16 R32, desc[UR40][R38.64] ;  /* 0x0000002826207981 */ /* 0x000f64000c1e1500 */
[C---:B------:R-:W-:Y:S01]  /*0800*/  IMAD R58, R11.reuse, 0x2, R56 ;  /* 0x000000020b3a7824 */ /* 0x040fe200078e0238 */
[-C--:B------:R-:W-:Y:S01]  /*0810*/  LEA R46, P1, R54, R5.reuse, 0x1 ;  /* 0x00000005362e7211 */ /* 0x080fe200078208ff */
[----:B------:R1:W5:Y:S01]  /*0820*/  LDG.E.U16 R31, desc[UR40][R42.64] ;  /* 0x000000282a1f7981 */ /* 0x000362000c1e1500 */
[----:B0-----:R-:W-:Y:S01]  /*0830*/  LEA R40, P0, R50, R5, 0x1 ;  /* 0x0000000532287211 */ /* 0x001fe200078008ff */
[----:B------:R-:W-:-:S03]  /*0840*/  IMAD R60, R11, 0x2, R58 ;  /* 0x000000020b3c7824 */ /* 0x000fc600078e023a */
[----:B------:R-:W-:Y:S02]  /*0850*/  LEA.HI.X.SX32 R41, R50, R3, 0x1, P0 ;  /* 0x0000000332297211 */ /* 0x000fe400000f0eff */
[----:B------:R-:W-:Y:S02]  /*0860*/  LEA R44, P0, R52, R5, 0x1 ;  /* 0x00000005342c7211 */ /* 0x000fe400078008ff */
[-C--:B------:R-:W-:Y:S01]  /*0870*/  LEA.HI.X.SX32 R47, R54, R3.reuse, 0x1, P1 ;  /* 0x00000003362f7211 */ /* 0x080fe200008f0eff */
[C---:B------:R-:W-:Y:S01]  /*0880*/  IMAD R54, R11.reuse, 0x2, R60 ;  /* 0x000000020b367824 */ /* 0x040fe200078e023c */
[----:B------:R-:W-:Y:S01]  /*0890*/  LEA.HI.X.SX32 R45, R52, R3, 0x1, P0 ;  /* 0x00000003342d7211 */ /* 0x000fe200000f0eff */
[----:B------:R-:W5:Y:S01]  /*08a0*/  LDG.E.U16 R33, desc[UR40][R40.64] ;  /* 0x0000002828217981 */ /* 0x000f62000c1e1500 */
[C---:B-1----:R-:W-:Y:S01]  /*08b0*/  LEA R42, P0, R48.reuse, R5, 0x1 ;  /* 0x00000005302a7211 */ /* 0x042fe200078008ff */
[C---:B------:R-:W-:Y:S02]  /*08c0*/  IMAD R62, R11.reuse, 0x2, R54 ;  /* 0x000000020b3e7824 */ /* 0x040fe400078e0236 */
[----:B------:R0:W5:Y:S01]  /*08d0*/  LDG.E.U16 R34, desc[UR40][R44.64] ;  /* 0x000000282c227981 */ /* 0x000162000c1e1500 */
[----:B------:R-:W-:Y:S01]  /*08e0*/  LEA.HI.X.SX32 R43, R48, R3, 0x1, P0 ;  /* 0x00000003302b7211 */ /* 0x000fe200000f0eff */
[C---:B------:R-:W-:Y:S01]  /*08f0*/  IMAD R64, R11.reuse, 0x2, R62 ;  /* 0x000000020b407824 */ /* 0x040fe200078e023e */
[C---:B------:R-:W-:Y:S01]  /*0900*/  LEA R48, P0, R56.reuse, R5, 0x1 ;  /* 0x0000000538307211 */ /* 0x040fe200078008ff */
[----:B------:R-:W5:Y:S03]  /*0910*/  LDG.E.U16 R35, desc[UR40][R46.64] ;  /* 0x000000282e237981 */ /* 0x000f66000c1e1500 */
[----:B------:R-:W-:Y:S01]  /*0920*/  LEA.HI.X.SX32 R49, R56, R3, 0x1, P0 ;  /* 0x0000000338317211 */ /* 0x000fe200000f0eff */
[C---:B------:R-:W-:Y:S01]  /*0930*/  IMAD R56, R11.reuse, 0x2, R64 ;  /* 0x000000020b387824 */ /* 0x040fe200078e0240 */
[-C--:B------:R-:W-:Y:S01]  /*0940*/  LEA R50, P0, R58, R5.reuse, 0x1 ;  /* 0x000000053a327211 */ /* 0x080fe200078008ff */
[----:B------:R1:W5:Y:S02]  /*0950*/  LDG.E.U16 R36, desc[UR40][R42.64] ;  /* 0x000000282a247981 */ /* 0x000364000c1e1500 */
[C---:B------:R-:W-:Y:S01]  /*0960*/  IMAD R66, R11.reuse, 0x2, R56 ;  /* 0x000000020b427824 */ /* 0x040fe200078e0238 */
[----:B0-----:R-:W-:Y:S01]  /*0970*/  LEA R44, P1, R60, R5, 0x1 ;  /* 0x000000053c2c7211 */ /* 0x001fe200078208ff */
[----:B------:R0:W5:Y:S01]  /*0980*/  LDG.E.U16 R37, desc[UR40][R48.64] ;  /* 0x0000002830257981 */ /* 0x000162000c1e1500 */
[-C--:B------:R-:W-:Y:S01]  /*0990*/  LEA.HI.X.SX32 R51, R58, R3.reuse, 0x1, P0 ;  /* 0x000000033a337211 */ /* 0x080fe200000f0eff */
[----:B------:R-:W-:Y:S01]  /*09a0*/  IMAD R58, R11, 0x2, R66 ;  /* 0x000000020b3a7824 */ /* 0x000fe200078e0242 */
[----:B------:R-:W-:-:S03]  /*09b0*/  LEA.HI.X.SX32 R45, R60, R3, 0x1, P1 ;  /* 0x000000033c2d7211 */ /* 0x000fc600008f0eff */
[C---:B------:R-:W-:Y:S01]  /*09c0*/  IMAD R60, R11.reuse, 0x2, R58 ;  /* 0x000000020b3c7824 */ /* 0x040fe200078e023a */
[----:B------:R-:W-:Y:S01]  /*09d0*/  LEA R52, P0, R54, R5, 0x1 ;  /* 0x0000000536347211 */ /* 0x000fe200078008ff */
[----:B------:R0:W5:Y:S02]  /*09e0*/  LDG.E.U16 R39, desc[UR40][R44.64] ;  /* 0x000000282c277981 */ /* 0x000164000c1e1500 */
[C---:B------:R-:W-:Y:S02]  /*09f0*/  IMAD R68, R11.reuse, 0x2, R60 ;  /* 0x000000020b447824 */ /* 0x040fe400078e023c */
[----:B------:R-:W5:Y:S02]  /*0a00*/  LDG.E.U16 R38, desc[UR40][R50.64] ;  /* 0x0000002832267981 */ /* 0x000f64000c1e1500 */
[----:B------:R-:W-:-:S04]  /*0a10*/  IMAD R70, R11, 0x2, R68 ;  /* 0x000000020b467824 */ /* 0x000fc800078e0244 */
[----:B------:R-:W-:Y:S01]  /*0a20*/  IMAD R72, R11, 0x2, R70 ;  /* 0x000000020b487824 */ /* 0x000fe200078e0246 */
[----:B------:R-:W-:-:S03]  /*0a30*/  LEA.HI.X.SX32 R53, R54, R3, 0x1, P0 ;  /* 0x0000000336357211 */ /* 0x000fc600000f0eff */
[C---:B------:R-:W-:Y:S01]  /*0a40*/  IMAD R74, R11.reuse, 0x2, R72 ;  /* 0x000000020b4a7824 */ /* 0x040fe200078e0248 */
[C---:B-1----:R-:W-:Y:S01]  /*0a50*/  LEA R42, P0, R62.reuse, R5, 0x1 ;  /* 0x000000053e2a7211 */ /* 0x042fe200078008ff */
[----:B------:R1:W5:Y:S02]  /*0a60*/  LDG.E.U16 R40, desc[UR40][R52.64] ;  /* 0x0000002834287981 */ /* 0x000364000c1e1500 */
[C---:B------:R-:W-:Y:S01]  /*0a70*/  IMAD R76, R11.reuse, 0x2, R74 ;  /* 0x000000020b4c7824 */ /* 0x040fe200078e024a */
[----:B------:R-:W-:Y:S02]  /*0a80*/  LEA.HI.X.SX32 R43, R62, R3, 0x1, P0 ;  /* 0x000000033e2b7211 */ /* 0x000fe400000f0eff */
[-C--:B0-----:R-:W-:Y:S01]  /*0a90*/  LEA R48, P0, R64, R5.reuse, 0x1 ;  /* 0x0000000540307211 */ /* 0x081fe200078008ff */
[C---:B------:R-:W-:Y:S01]  /*0aa0*/  IMAD R78, R11.reuse, 0x2, R76 ;  /* 0x000000020b4e7824 */ /* 0x040fe200078e024c */
[----:B------:R-:W-:Y:S01]  /*0ab0*/  LEA R54, P1, R56, R5, 0x1 ;  /* 0x0000000538367211 */ /* 0x000fe200078208ff */
[----:B------:R-:W5:Y:S01]  /*0ac0*/  LDG.E.U16 R41, desc[UR40][R42.64] ;  /* 0x000000282a297981 */ /* 0x000f62000c1e1500 */
[----:B------:R-:W-:Y:S01]  /*0ad0*/  LEA.HI.X.SX32 R49, R64, R3, 0x1, P0 ;  /* 0x0000000340317211 */ /* 0x000fe200000f0eff */
[----:B------:R-:W-:Y:S01]  /*0ae0*/  IMAD R80, R11, 0x2, R78 ;  /* 0x000000020b507824 */ /* 0x000fe200078e024e */
[----:B------:R-:W-:-:S03]  /*0af0*/  LEA R44, P0, R66, R5, 0x1 ;  /* 0x00000005422c7211 */ /* 0x000fc600078008ff */
[C---:B------:R-:W-:Y:S01]  /*0b00*/  IMAD R62, R11.reuse, 0x2, R80 ;  /* 0x000000020b3e7824 */ /* 0x040fe200078e0250 */
[----:B------:R-:W-:Y:S01]  /*0b10*/  LEA.HI.X.SX32 R45, R66, R3, 0x1, P0 ;  /* 0x00000003422d7211 */ /* 0x000fe200000f0eff */
[----:B------:R0:W5:Y:S01]  /*0b20*/  LDG.E.U16 R46, desc[UR40][R48.64] ;  /* 0x00000028302e7981 */ /* 0x000162000c1e1500 */
[----:B-1----:R-:W-:Y:S01]  /*0b30*/  LEA R52, P0, R58, R5, 0x1 ;  /* 0x000000053a347211 */ /* 0x002fe200078008ff */
[----:B------:R-:W-:-:S03]  /*0b40*/  IMAD R82, R11, 0x2, R62 ;  /* 0x000000020b527824 */ /* 0x000fc600078e023e */
[----:B------:R-:W-:Y:S01]  /*0b50*/  LEA.HI.X.SX32 R53, R58, R3, 0x1, P0 ;  /* 0x000000033a357211 */ /* 0x000fe200000f0eff */
[----:B------:R-:W-:Y:S01]  /*0b60*/  IMAD R84, R11, 0x2, R82 ;  /* 0x000000020b547824 */ /* 0x000fe200078e0252 */
[----:B------:R-:W-:-:S03]  /*0b70*/  LEA R66, P0, R60, R5, 0x1 ;  /* 0x000000053c427211 */ /* 0x000fc600078008ff */
[C---:B------:R-:W-:Y:S01]  /*0b80*/  IMAD R86, R11.reuse, 0x2, R84 ;  /* 0x000000020b567824 */ /* 0x040fe200078e0254 */
[----:B------:R-:W-:Y:S01]  /*0b90*/  LEA.HI.X.SX32 R67, R60, R3, 0x1, P0 ;  /* 0x000000033c437211 */ /* 0x000fe200000f0eff */
[----:B------:R1:W5:Y:S01]  /*0ba0*/  LDG.E.U16 R57, desc[UR40][R52.64] ;  /* 0x0000002834397981 */ /* 0x000362000c1e1500 */
[----:B------:R-:W-:Y:S01]  /*0bb0*/  LEA R50, P0, R70, R5, 0x1 ;  /* 0x0000000546327211 */ /* 0x000fe200078008ff */
[C---:B------:R-:W-:Y:S01]  /*0bc0*/  IMAD R64, R11.reuse, 0x2, R86 ;  /* 0x000000020b407824 */ /* 0x040fe200078e0256 */
[-C--:B------:R-:W-:Y:S01]  /*0bd0*/  LEA.HI.X.SX32 R55, R56, R3.reuse, 0x1, P1 ;  /* 0x0000000338377211 */ /* 0x080fe200008f0eff */
[----:B------:R-:W5:Y:S01]  /*0be0*/  LDG.E.U16 R58, desc[UR40][R66.64] ;  /* 0x00000028423a7981 */ /* 0x000f62000c1e1500 */
[----:B------:R-:W-:Y:S02]  /*0bf0*/  LEA.HI.X.SX32 R51, R70, R3, 0x1, P0 ;  /* 0x0000000346337211 */ /* 0x000fe400000f0eff */
[-C--:B0-----:R-:W-:Y:S01]  /*0c00*/  LEA R48, P0, R72, R5.reuse, 0x1 ;  /* 0x0000000548307211 */ /* 0x081fe200078008ff */
[C---:B------:R-:W-:Y:S01]  /*0c10*/  IMAD R70, R11.reuse, 0x2, R64 ;  /* 0x000000020b467824 */ /* 0x040fe200078e0240 */
[----:B------:R-:W-:Y:S01]  /*0c20*/  LEA R42, P1, R68, R5, 0x1 ;  /* 0x00000005442a7211 */ /* 0x000fe200078208ff */
[----:B------:R0:W5:Y:S01]  /*0c30*/  LDG.E.U16 R56, desc[UR40][R44.64] ;  /* 0x000000282c387981 */ /* 0x000162000c1e1500 */
[----:B------:R-:W-:Y:S01]  /*0c40*/  LEA.HI.X.SX32 R49, R72, R3, 0x1, P0 ;  /* 0x0000000348317211 */ /* 0x000fe200000f0eff */
[----:B------:R-:W-:Y:S01]  /*0c50*/  IMAD R72, R11, 0x2, R70 ;  /* 0x000000020b487824 */ /* 0x000fe200078e0246 */
[----:B-1----:R-:W-:Y:S01]  /*0c60*/  LEA R52, P0, R74, R5, 0x1 ;  /* 0x000000054a347211 */ /* 0x002fe200078008ff */
[----:B------:R1:W5:Y:S01]  /*0c70*/  LDG.E.U16 R47, desc[UR40][R54.64] ;  /* 0x00000028362f7981 */ /* 0x000362000c1e1500 */
[----:B------:R-:W-:-:S02]  /*0c80*/  LEA.HI.X.SX32 R43, R68, R3, 0x1, P1 ;  /* 0x00000003442b7211 */ /* 0x000fc400008f0eff */
[----:B------:R-:W-:Y:S01]  /*0c90*/  LEA.HI.X.SX32 R53, R74, R3, 0x1, P0 ;  /* 0x000000034a357211 */ /* 0x000fe200000f0eff */
[----:B------:R-:W-:Y:S01]  /*0ca0*/  IMAD R74, R11, 0x2, R72 ;  /* 0x000000020b4a7824 */ /* 0x000fe200078e0248 */
[----:B------:R-:W5:Y:S01]  /*0cb0*/  LDG.E.U16 R60, desc[UR40][R50.64] ;  /* 0x00000028323c7981 */ /* 0x000f62000c1e1500 */
[----:B0-----:R-:W-:-:S03]  /*0cc0*/  LEA R44, P1, R76, R5, 0x1 ;  /* 0x000000054c2c7211 */ /* 0x001fc600078208ff */
[----:B------:R0:W5:Y:S01]  /*0cd0*/  LDG.E.U16 R59, desc[UR40][R42.64] ;  /* 0x000000282a3b7981 */ /* 0x000162000c1e1500 */
[----:B-1----:R-:W-:Y:S02]  /*0ce0*/  LEA R54, P0, R78, R5, 0x1 ;  /* 0x000000054e367211 */ /* 0x002fe400078008ff */
[-C--:B------:R-:W-:Y:S01]  /*0cf0*/  LEA.HI.X.SX32 R45, R76, R3.reuse, 0x1, P1 ;  /* 0x000000034c2d7211 */ /* 0x080fe200008f0eff */
[C---:B------:R-:W-:Y:S01]  /*0d00*/  IMAD R76, R11.reuse, 0x2, R74 ;  /* 0x000000020b4c7824 */ /* 0x040fe200078e024a */
[----:B------:R-:W-:Y:S01]  /*0d10*/  LEA.HI.X.SX32 R55, R78, R3, 0x1, P0 ;  /* 0x000000034e377211 */ /* 0x000fe200000f0eff */
[----:B------:R1:W5:Y:S02]  /*0d20*/  LDG.E.U16 R61, desc[UR40][R48.64] ;  /* 0x00000028303d7981 */ /* 0x000364000c1e1500 */
[C---:B------:R-:W-:Y:S01]  /*0d30*/  IMAD R78, R11.reuse, 0x2, R76 ;  /* 0x000000020b4e7824 */ /* 0x040fe200078e024c */
[C---:B0-----:R-:W-:Y:S01]  /*0d40*/  LEA R42, P0, R80.reuse, R5, 0x1 ;  /* 0x00000005502a7211 */ /* 0x041fe200078008ff */
[----:B------:R-:W5:Y:S03]  /*0d50*/  LDG.E.U16 R65, desc[UR40][R52.64] ;  /* 0x0000002834417981 */ /* 0x000f66000c1e1500 */
[----:B------:R-:W-:Y:S01]  /*0d60*/  LEA.HI.X.SX32 R43, R80, R3, 0x1, P0 ;  /* 0x00000003502b7211 */ /* 0x000fe200000f0eff */
[C---:B------:R-:W-:Y:S01]  /*0d70*/  IMAD R80, R11.reuse, 0x2, R78 ;  /* 0x000000020b507824 */ /* 0x040fe200078e024e */
[-C--:B------:R-:W-:Y:S01]  /*0d80*/  LEA R50, P0, R82, R5.reuse, 0x1 ;  /* 0x0000000552327211 */ /* 0x080fe200078008ff */
[----:B------:R0:W5:Y:S02]  /*0d90*/  LDG.E.U16 R66, desc[UR40][R44.64] ;  /* 0x000000282c427981 */ /* 0x000164000c1e1500 */
[C---:B------:R-:W-:Y:S01]  /*0da0*/  IMAD R88, R11.reuse, 0x2, R80 ;  /* 0x000000020b587824 */ /* 0x040fe200078e0250 */
[----:B-1----:R-:W-:Y:S01]  /*0db0*/  LEA R48, P1, R70, R5, 0x1 ;  /* 0x0000000546307211 */ /* 0x002fe200078208ff */
[----:B------:R1:W5:Y:S01]  /*0dc0*/  LDG.E.U16 R67, desc[UR40][R54.64] ;  /* 0x0000002836437981 */ /* 0x000362000c1e1500 */
[-C--:B------:R-:W-:Y:S01]  /*0dd0*/  LEA.HI.X.SX32 R51, R82, R3.reuse, 0x1, P0 ;  /* 0x0000000352337211 */ /* 0x080fe200000f0eff */
[C---:B------:R-:W-:Y:S01]  /*0de0*/  IMAD R82, R11.reuse, 0x2, R88 ;  /* 0x000000020b527824 */ /* 0x040fe200078e0258 */
[----:B------:R-:W-:Y:S01]  /*0df0*/  LEA.HI.X.SX32 R49, R70, R3, 0x1, P1 ;  /* 0x0000000346317211 */ /* 0x000fe200008f0eff */
[----:B------:R1:W5:Y:S02]  /*0e00*/  LDG.E.U16 R68, desc[UR40][R42.64] ;  /* 0x000000282a447981 */ /* 0x000364000c1e1500 */
[----:B------:R-:W-:Y:S01]  /*0e10*/  IMAD R70, R11, 0x2, R82 ;  /* 0x000000020b467824 */ /* 0x000fe200078e0252 */
[-C--:B0-----:R-:W-:Y:S01]  /*0e20*/  LEA R44, P0, R78, R5.reuse, 0x1 ;  /* 0x000000054e2c7211 */ /* 0x081fe200078008ff */
[----:B------:R0:W5:Y:S03]  /*0e30*/  LDG.E.U16 R69, desc[UR40][R50.64] ;  /* 0x0000002832457981 */ /* 0x000166000c1e1500 */
[----:B------:R-:W-:Y:S01]  /*0e40*/  LEA R52, P1, R70, R5, 0x1 ;  /* 0x0000000546347211 */ /* 0x000fe200078208ff */
[----:B------:R0:W5:Y:S01]  /*0e50*/  LDG.E.U16 R73, desc[UR40][R48.64] ;  /* 0x0000002830497981 */ /* 0x000162000c1e1500 */
[----:B------:R-:W-:-:S02]  /*0e60*/  LEA.HI.X.SX32 R45, R78, R3, 0x1, P0 ;  /* 0x000000034e2d7211 */ /* 0x000fc400000f0eff */
[----:B------:R-:W-:Y:S02]  /*0e70*/  LEA.HI.X.SX32 R53, R70, R3, 0x1, P1 ;  /* 0x0000000346357211 */ /* 0x000fe400008f0eff */
[C---:B-1----:R-:W-:Y:S01]  /*0e80*/  LEA R54, P0, R84.reuse, R5, 0x1 ;  /* 0x0000000554367211 */ /* 0x042fe200078008ff */
[----:B------:R1:W5:Y:S04]  /*0e90*/  LDG.E.U16 R77, desc[UR40][R44.64] ;  /* 0x000000282c4d7981 */ /* 0x000368000c1e1500 */
[----:B------:R2:W5:Y:S01]  /*0ea0*/  LDG.E.U16 R79, desc[UR40][R52.64] ;  /* 0x00000028344f7981 */ /* 0x000562000c1e1500 */
[----:B------:R-:W-:Y:S01]  /*0eb0*/  LEA.HI.X.SX32 R55, R84, R3, 0x1, P0 ;  /* 0x0000000354377211 */ /* 0x000fe200000f0eff */
[----:B------:R-:W-:Y:S01]  /*0ec0*/  IMAD R70, R11, 0x2, R70 ;  /* 0x000000020b467824 */ /* 0x000fe200078e0246 */
[----:B------:R-:W-:-:S02]  /*0ed0*/  LEA R42, P1, R72, R5, 0x1 ;  /* 0x00000005482a7211 */ /* 0x000fc400078208ff */
[----:B0-----:R-:W-:Y:S01]  /*0ee0*/  LEA R50, P0, R80, R5, 0x1 ;  /* 0x0000000550327211 */ /* 0x001fe200078008ff */
[----:B------:R0:W5:Y:S01]  /*0ef0*/  LDG.E.U16 R71, desc[UR40][R54.64] ;  /* 0x0000002836477981 */ /* 0x000162000c1e1500 */
[-C--:B------:R-:W-:Y:S02]  /*0f00*/  LEA.HI.X.SX32 R43, R72, R3.reuse, 0x1, P1 ;  /* 0x00000003482b7211 */ /* 0x080fe400008f0eff */
[----:B------:R-:W-:Y:S02]  /*0f10*/  LEA.HI.X.SX32 R51, R80, R3, 0x1, P0 ;  /* 0x0000000350337211 */ /* 0x000fe400000f0eff */
[-C--:B------:R-:W-:Y:S01]  /*0f20*/  LEA R48, P1, R70, R5.reuse, 0x1 ;  /* 0x0000000546307211 */ /* 0x080fe200078208ff */
[----:B------:R0:W5:Y:S01]  /*0f30*/  LDG.E.U16 R75, desc[UR40][R42.64] ;  /* 0x000000282a4b7981 */ /* 0x000162000c1e1500 */
[----:B-1----:R-:W-:Y:S02]  /*0f40*/  LEA R44, P0, R86, R5, 0x1 ;  /* 0x00000005562c7211 */ /* 0x002fe400078008ff */
[-C--:B------:R-:W-:Y:S01]  /*0f50*/  LEA.HI.X.SX32 R49, R70, R3.reuse, 0x1, P1 ;  /* 0x0000000346317211 */ /* 0x080fe200008f0eff */
[----:B------:R-:W-:Y:S01]  /*0f60*/  IMAD R70, R11, 0x2, R70 ;  /* 0x000000020b467824 */ /* 0x000fe200078e0246 */
[----:B------:R-:W-:Y:S01]  /*0f70*/  LEA.HI.X.SX32 R45, R86, R3, 0x1, P0 ;  /* 0x00000003562d7211 */ /* 0x000fe200000f0eff */
[----:B------:R1:W5:Y:S01]  /*0f80*/  LDG.E.U16 R78, desc[UR40][R50.64] ;  /* 0x00000028324e7981 */ /* 0x000362000c1e1500 */
[----:B--2---:R-:W-:-:S02]  /*0f90*/  LEA R52, P1, R74, R5, 0x1 ;  /* 0x000000054a347211 */ /* 0x004fc400078208ff */
[----:B0-----:R-:W-:Y:S01]  /*0fa0*/  LEA R54, P0, R88, R5, 0x1 ;  /* 0x0000000558367211 */ /* 0x001fe200078008ff */
[----:B------:R0:W2:Y:S01]  /*0fb0*/  LDG.E.U16 R80, desc[UR40][R48.64] ;  /* 0x0000002830507981 */ /* 0x0000a2000c1e1500 */
[-C--:B------:R-:W-:Y:S02]  /*0fc0*/  LEA.HI.X.SX32 R53, R74, R3.reuse, 0x1, P1 ;  /* 0x000000034a357211 */ /* 0x080fe400008f0eff */
[----:B------:R-:W-:Y:S01]  /*0fd0*/  LEA.HI.X.SX32 R55, R88, R3, 0x1, P0 ;  /* 0x0000000358377211 */ /* 0x000fe200000f0eff */
[----:B------:R3:W2:Y:S01]  /*0fe0*/  LDG.E.U16 R72, desc[UR40][R44.64] ;  /* 0x000000282c487981 */ /* 0x0006a2000c1e1500 */
[-C--:B------:R-:W-:Y:S02]  /*0ff0*/  LEA R42, P1, R70, R5.reuse, 0x1 ;  /* 0x00000005462a7211 */ /* 0x080fe400078208ff */
[----:B-1----:R-:W-:Y:S01]  /*1000*/  LEA R50, P0, R62, R5, 0x1 ;  /* 0x000000053e327211 */ /* 0x002fe200078008ff */
[----:B------:R1:W2:Y:S01]  /*1010*/  LDG.E.U16 R74, desc[UR40][R52.64] ;  /* 0x00000028344a7981 */ /* 0x0002a2000c1e1500 */
[-C--:B------:R-:W-:Y:S01]  /*1020*/  LEA.HI.X.SX32 R43, R70, R3.reuse, 0x1, P1 ;  /* 0x00000003462b7211 */ /* 0x080fe200008f0eff */
[----:B------:R-:W-:Y:S01]  /*1030*/  IMAD R70, R11, 0x2, R70 ;  /* 0x000000020b467824 */ /* 0x000fe200078e0246 */
[----:B------:R-:W-:Y:S01]  /*1040*/  LEA.HI.X.SX32 R51, R62, R3, 0x1, P0 ;  /* 0x000000033e337211 */ /* 0x000fe200000f0eff */
[----:B------:R-:W2:Y:S01]  /*1050*/  LDG.E.U16 R54, desc[UR40][R54.64] ;  /* 0x0000002836367981 */ /* 0x000ea2000c1e1500 */
[----:B0-----:R-:W-:-:S02]  /*1060*/  LEA R48, P0, R64, R5, 0x1 ;  /* 0x0000000540307211 */ /* 0x001fc400078008ff */
[----:B---3--:R-:W-:Y:S01]  /*1070*/  LEA R44, P1, R76, R5, 0x1 ;  /* 0x000000054c2c7211 */ /* 0x008fe200078208ff */
[----:B------:R-:W3:Y:S01]  /*1080*/  LDG.E.U16 R42, desc[UR40][R42.64] ;  /* 0x000000282a2a7981 */ /* 0x000ee2000c1e1500 */
[-C--:B------:R-:W-:Y:S02]  /*1090*/  LEA.HI.X.SX32 R49, R64, R3.reuse, 0x1, P0 ;  /* 0x0000000340317211 */ /* 0x080fe400000f0eff */
[----:B------:R-:W-:Y:S01]  /*10a0*/  LEA.HI.X.SX32 R45, R76, R3, 0x1, P1 ;  /* 0x000000034c2d7211 */ /* 0x000fe200008f0eff */
[----:B------:R-:W3:Y:S01]  /*10b0*/  LDG.E.U16 R50, desc[UR40][R50.64] ;  /* 0x0000002832327981 */ /* 0x000ee2000c1e1500 */
[-C--:B-1----:R-:W-:Y:S02]  /*10c0*/  LEA R52, P0, R82, R5.reuse, 0x1 ;  /* 0x0000000552347211 */ /* 0x082fe400078008ff */
[----:B------:R-:W-:Y:S01]  /*10d0*/  LEA R62, P1, R70, R5, 0x1 ;  /* 0x00000005463e7211 */ /* 0x000fe200078208ff */
[----:B------:R-:W3:Y:S01]  /*10e0*/  LDG.E.U16 R48, desc[UR40][R48.64] ;  /* 0x0000002830307981 */ /* 0x000ee2000c1e1500 */
[----:B------:R-:W-:-:S02]  /*10f0*/  LEA.HI.X.SX32 R53, R82, R3, 0x1, P0 ;  /* 0x0000000352357211 */ /* 0x000fc400000f0eff */
[----:B------:R-:W-:Y:S01]  /*1100*/  LEA.HI.X.SX32 R63, R70, R3, 0x1, P1 ;  /* 0x00000003463f7211 */ /* 0x000fe200008f0eff */
[----:B------:R-:W3:Y:S04]  /*1110*/  LDG.E.U16 R44, desc[UR40][R44.64] ;  /* 0x000000282c2c7981 */ /* 0x000ee8000c1e1500 */
[----:B------:R-:W3:Y:S04]  /*1120*/  LDG.E.U16 R52, desc[UR40][R52.64] ;  /* 0x0000002834347981 */ /* 0x000ee8000c1e1500 */
[----:B------:R-:W3:Y:S01]  /*1130*/  LDG.E.U16 R62, desc[UR40][R62.64] ;  /* 0x000000283e3e7981 */ /* 0x000ee2000c1e1500 */
[----:B------:R-:W0:Y:S01]  /*1140*/  S2UR UR4, SR_CgaCtaId ;  /* 0x00000000000479c3 */ /* 0x000e220000008800 */
[C---:B------:R-:W-:Y:S01]  /*1150*/  IMAD.SHL.U32 R5, R2.reuse, 0x100, RZ ;  /* 0x0000010002057824 */ /* 0x040fe200078e00ff */
[----:B------:R-:W-:Y:S01]  /*1160*/  SHF.R.S32.HI R3, RZ, 0x8, R2 ;  /* 0x00000008ff037819 */ /* 0x000fe20000011402 */
[----:B------:R-:W-:Y:S01]  /*1170*/  IMAD.SHL.U32 R108, R2, 0x2, RZ ;  /* 0x00000002026c7824 */ /* 0x000fe200078e00ff */
[----:B------:R-:W-:-:S02]  /*1180*/  UMOV UR7, 0x400 ;  /* 0x0000040000077882 */ /* 0x000fc40000000000 */
[----:B------:R-:W-:Y:S02]  /*1190*/  SGXT R3, R3, 0x1 ;  /* 0x000000010303781a */ /* 0x000fe40000000200 */
[----:B------:R-:W-:-:S04]  /*11a0*/  LOP3.LUT R64, R5, 0xc07e, R108, 0xc8, !PT ;  /* 0x0000c07e05407812 */ /* 0x000fc800078ec86c */
[----:B------:R-:W-:-:S04]  /*11b0*/  LOP3.LUT R64, R64, 0x90, R3, 0x78, !PT ;  /* 0x0000009040407812 */ /* 0x000fc800078e7803 */
[----:B------:R-:W-:Y:S01]  /*11c0*/  LOP3.LUT R3, R64, 0x20, RZ, 0x3c, !PT ;  /* 0x0000002040037812 */ /* 0x000fe200078e3cff */
[----:B0-----:R-:W-:-:S09]  /*11d0*/  ULEA UR7, UR4, UR7, 0x18 ;  /* 0x0000000704077291 */ /* 0x001fd2000f8ec03f */
[----:B------:R0:W-:Y:S04]  /*11e0*/  STS.U16 [R64+UR7], R4 ;  /* 0x0000000440007988 */ /* 0x0001e80008000407 */
[----:B------:R-:W-:Y:S04]  /*11f0*/  STS.U16 [R64+UR7+0x400], R10 ;  /* 0x0004000a40007988 */ /* 0x000fe80008000407 */
[----:B----4-:R-:W-:Y:S04]  /*1200*/  STS.U16 [R64+UR7+0x800], R15 ;  /* 0x0008000f40007988 */ /* 0x010fe80008000407 */
[----:B-----5:R-:W-:Y:S04]  /*1210*/  STS.U16 [R64+UR7+0xc00], R19 ;  /* 0x000c001340007988 */ /* 0x020fe80008000407 */
[----:B------:R-:W-:Y:S01]  /*1220*/  STS.U16 [R64+UR7+0x1000], R23 ;  /* 0x0010001740007988 */ /* 0x000fe20008000407 */
[----:B0-----:R-:W-:-:S03]  /*1230*/  LOP3.LUT R4, R64, 0x40, RZ, 0x3c, !PT ;  /* 0x0000004040047812 */ /* 0x001fc600078e3cff */
[----:B------:R-:W-:Y:S04]  /*1240*/  STS.U16 [R64+UR7+0x1400], R27 ;  /* 0x0014001b40007988 */ /* 0x000fe80008000407 */
[----:B------:R-:W-:Y:S04]  /*1250*/  STS.U16 [R64+UR7+0x1800], R31 ;  /* 0x0018001f40007988 */ /* 0x000fe80008000407 */
[----:B------:R-:W-:Y:S04]  /*1260*/  STS.U16 [R64+UR7+0x1c00], R35 ;  /* 0x001c002340007988 */ /* 0x000fe80008000407 */
[----:B------:R-:W-:Y:S01]  /*1270*/  STS.U16 [R64+UR7+0x2000], R39 ;  /* 0x0020002740007988 */ /* 0x000fe20008000407 */
[----:B------:R-:W-:Y:S01]  /*1280*/  LOP3.LUT R11, R64, 0x60, RZ, 0x3c, !PT ;  /* 0x00000060400b7812 */ /* 0x000fe200078e3cff */
[----:B------:R-:W-:Y:S01]  /*1290*/  IMAD.MOV.U32 R5, RZ, RZ, 0x3f800000 ;  /* 0x3f800000ff057424 */ /* 0x000fe200078e00ff */
[----:B------:R-:W-:Y:S01]  /*12a0*/  CS2R R82, SRZ ;  /* 0x0000000000527805 */ /* 0x000fe2000001ff00 */
[----:B------:R-:W-:Y:S01]  /*12b0*/  IMAD.MOV.U32 R96, RZ, RZ, 0x3f800000 ;  /* 0x3f800000ff607424 */ /* 0x000fe200078e00ff */
[----:B------:R-:W-:-:S02]  /*12c0*/  CS2R R84, SRZ ;  /* 0x0000000000547805 */ /* 0x000fc4000001ff00 */
[----:B------:R-:W-:Y:S01]  /*12d0*/  CS2R R86, SRZ ;  /* 0x0000000000567805 */ /* 0x000fe2000001ff00 */
[----:B------:R-:W-:Y:S04]  /*12e0*/  STS.U16 [R64+UR7+0x2400], R47 ;  /* 0x0024002f40007988 */ /* 0x000fe80008000407 */
[----:B------:R-:W-:Y:S04]  /*12f0*/  STS.U16 [R64+UR7+0x2800], R59 ;  /* 0x0028003b40007988 */ /* 0x000fe80008000407 */
[----:B------:R-:W-:Y:S04]  /*1300*/  STS.U16 [R64+UR7+0x2c00], R66 ;  /* 0x002c004240007988 */ /* 0x000fe80008000407 */
[----:B------:R-:W-:Y:S04]  /*1310*/  STS.U16 [R64+UR7+0x3000], R69 ;  /* 0x0030004540007988 */ /* 0x000fe80008000407 */
[----:B------:R-:W-:Y:S04]  /*1320*/  STS.U16 [R64+UR7+0x3400], R73 ;  /* 0x0034004940007988 */ /* 0x000fe80008000407 */
[----:B------:R-:W-:Y:S04]  /*1330*/  STS.U16 [R64+UR7+0x3800], R77 ;  /* 0x0038004d40007988 */ /* 0x000fe80008000407 */
[----:B------:R-:W-:Y:S04]  /*1340*/  STS.U16 [R64+UR7+0x3c00], R79 ;  /* 0x003c004f40007988 */ /* 0x000fe80008000407 */
[----:B------:R0:W-:Y:S02]  /*1350*/  STS.U16 [R3+UR7+0x100], R7 ;  /* 0x0001000703007988 */ /* 0x0001e40008000407 */
[----:B0-----:R-:W0:Y:S02]  /*1360*/  LDC R7, c[0x0][0x280] ;  /* 0x0000a000ff077b82 */ /* 0x001e240000000800 */
[----:B------:R-:W-:Y:S04]  /*1370*/  STS.U16 [R3+UR7+0x500], R12 ;  /* 0x0005000c03007988 */ /* 0x000fe80008000407 */
[----:B------:R-:W-:Y:S04]  /*1380*/  STS.U16 [R3+UR7+0x900], R16 ;  /* 0x0009001003007988 */ /* 0x000fe80008000407 */
[----:B------:R-:W-:Y:S04]  /*1390*/  STS.U16 [R3+UR7+0xd00], R20 ;  /* 0x000d001403007988 */ /* 0x000fe80008000407 */
[----:B------:R-:W-:Y:S01]  /*13a0*/  STS.U16 [R3+UR7+0x1100], R24 ;  /* 0x0011001803007988 */ /* 0x000fe20008000407 */
[----:B0-----:R-:W-:-:S03]  /*13b0*/  ISETP.GE.AND P0, PT, R7, 0x1, PT ;  /* 0x000000010700780c */ /* 0x001fc60003f06270 */
[----:B------:R-:W-:Y:S04]  /*13c0*/  STS.U16 [R3+UR7+0x1500], R28 ;  /* 0x0015001c03007988 */ /* 0x000fe80008000407 */
        /* <DEDUP_REMOVED lines=9> */
[----:B--2---:R0:W-:Y:S04]  /*1460*/  STS.U16 [R3+UR7+0x3d00], R80 ;  /* 0x003d005003007988 */ /* 0x0041e80008000407 */
[----:B------:R-:W-:Y:S04]  /*1470*/  STS.U16 [R4+UR7+0x200], R8 ;  /* 0x0002000804007988 */ /* 0x000fe80008000407 */
[----:B------:R-:W-:Y:S04]  /*1480*/  STS.U16 [R4+UR7+0x600], R13 ;  /* 0x0006000d04007988 */ /* 0x000fe80008000407 */
[----:B------:R-:W-:Y:S04]  /*1490*/  STS.U16 [R4+UR7+0xa00], R17 ;  /* 0x000a001104007988 */ /* 0x000fe80008000407 */
[----:B------:R-:W-:Y:S04]  /*14a0*/  STS.U16 [R4+UR7+0xe00], R21 ;  /* 0x000e001504007988 */ /* 0x000fe80008000407 */
[----:B------:R1:W-:Y:S04]  /*14b0*/  STS.U16 [R4+UR7+0x1200], R25 ;  /* 0x0012001904007988 */ /* 0x0003e80008000407 */
[----:B------:R2:W-:Y:S04]  /*14c0*/  STS.U16 [R4+UR7+0x1600], R29 ;  /* 0x0016001d04007988 */ /* 0x0005e80008000407 */
        /* <DEDUP_REMOVED lines=9> */
[----:B---3--:R3:W-:Y:S01]  /*1560*/  STS.U16 [R4+UR7+0x3e00], R42 ;  /* 0x003e002a04007988 */ /* 0x0087e20008000407 */
[----:B0-----:R-:W-:-:S03]  /*1570*/  IMAD.MOV.U32 R3, RZ, RZ, -0x800000 ;  /* 0xff800000ff037424 */ /* 0x001fc600078e00ff */
[----:B------:R-:W-:Y:S01]  /*1580*/  STS.U16 [R11+UR7+0x300], R9 ;  /* 0x000300090b007988 */ /* 0x000fe20008000407 */
[----:B-1----:R-:W-:-:S03]  /*1590*/  CS2R R24, SRZ ;  /* 0x0000000000187805 */ /* 0x002fc6000001ff00 */
[----:B------:R-:W-:Y:S01]  /*15a0*/  STS.U16 [R11+UR7+0x700], R14 ;  /* 0x0007000e0b007988 */ /* 0x000fe20008000407 */
[----:B--2---:R-:W-:-:S03]  /*15b0*/  CS2R R28, SRZ ;  /* 0x00000000001c7805 */ /* 0x004fc6000001ff00 */
[----:B------:R-:W-:Y:S01]  /*15c0*/  STS.U16 [R11+UR7+0xb00], R18 ;  /* 0x000b00120b007988 */ /* 0x000fe20008000407 */
[----:B---3--:R-:W-:-:S03]  /*15d0*/  IMAD.MOV.U32 R4, RZ, RZ, -0x800000 ;  /* 0xff800000ff047424 */ /* 0x008fc600078e00ff */
[----:B------:R-:W-:Y:S01]  /*15e0*/  STS.U16 [R11+UR7+0xf00], R22 ;  /* 0x000f00160b007988 */ /* 0x000fe20008000407 */
[----:B------:R-:W-:-:S03]  /*15f0*/  CS2R R32, SRZ ;  /* 0x0000000000207805 */ /* 0x000fc6000001ff00 */
[----:B------:R0:W-:Y:S01]  /*1600*/  STS.U16 [R11+UR7+0x1300], R26 ;  /* 0x0013001a0b007988 */ /* 0x0001e20008000407 */
[----:B------:R-:W-:-:S03]  /*1610*/  CS2R R36, SRZ ;  /* 0x0000000000247805 */ /* 0x000fc6000001ff00 */
[----:B------:R1:W-:Y:S01]  /*1620*/  STS.U16 [R11+UR7+0x1700], R30 ;  /* 0x0017001e0b007988 */ /* 0x0003e20008000407 */
[----:B------:R-:W-:-:S03]  /*1630*/  CS2R R40, SRZ ;  /* 0x0000000000287805 */ /* 0x000fc6000001ff00 */
[----:B------:R2:W-:Y:S01]  /*1640*/  STS.U16 [R11+UR7+0x1b00], R34 ;  /* 0x001b00220b007988 */ /* 0x0005e20008000407 */
[----:B------:R-:W-:-:S03]  /*1650*/  CS2R R42, SRZ ;  /* 0x00000000002a7805 */ /* 0x000fc6000001ff00 */
[----:B------:R3:W-:Y:S01]  /*1660*/  STS.U16 [R11+UR7+0x1f00], R38 ;  /* 0x001f00260b007988 */ /* 0x0007e20008000407 */
[----:B0-----:R-:W-:-:S03]  /*1670*/  CS2R R26, SRZ ;  /* 0x00000000001a7805 */ /* 0x001fc6000001ff00 */
[----:B------:R0:W-:Y:S01]  /*1680*/  STS.U16 [R11+UR7+0x2300], R46 ;  /* 0x0023002e0b007988 */ /* 0x0001e20008000407 */
[----:B-1----:R-:W-:-:S03]  /*1690*/  CS2R R30, SRZ ;  /* 0x00000000001e7805 */ /* 0x002fc6000001ff00 */
[----:B------:R-:W-:Y:S01]  /*16a0*/  STS.U16 [R11+UR7+0x2700], R58 ;  /* 0x0027003a0b007988 */ /* 0x000fe20008000407 */
[----:B--2---:R-:W-:-:S03]  /*16b0*/  CS2R R34, SRZ ;  /* 0x0000000000227805 */ /* 0x004fc6000001ff00 */
[----:B------:R-:W-:Y:S01]  /*16c0*/  STS.U16 [R11+UR7+0x2b00], R65 ;  /* 0x002b00410b007988 */ /* 0x000fe20008000407 */
[----:B---3--:R-:W-:-:S03]  /*16d0*/  CS2R R38, SRZ ;  /* 0x0000000000267805 */ /* 0x008fc6000001ff00 */
[----:B------:R1:W-:Y:S01]  /*16e0*/  STS.U16 [R11+UR7+0x2f00], R50 ;  /* 0x002f00320b007988 */ /* 0x0003e20008000407 */
[----:B0-----:R-:W-:-:S03]  /*16f0*/  CS2R R46, SRZ ;  /* 0x00000000002e7805 */ /* 0x001fc6000001ff00 */
[----:B------:R0:W-:Y:S01]  /*1700*/  STS.U16 [R11+UR7+0x3300], R48 ;  /* 0x003300300b007988 */ /* 0x0001e20008000407 */
[----:B------:R-:W-:-:S03]  /*1710*/  CS2R R54, SRZ ;  /* 0x0000000000367805 */ /* 0x000fc6000001ff00 */
[----:B------:R2:W-:Y:S01]  /*1720*/  STS.U16 [R11+UR7+0x3700], R44 ;  /* 0x0037002c0b007988 */ /* 0x0005e20008000407 */
[----:B------:R-:W-:-:S03]  /*1730*/  CS2R R56, SRZ ;  /* 0x0000000000387805 */ /* 0x000fc6000001ff00 */
[----:B------:R3:W-:Y:S01]  /*1740*/  STS.U16 [R11+UR7+0x3b00], R52 ;  /* 0x003b00340b007988 */ /* 0x0007e20008000407 */
[----:B-1----:R-:W-:-:S03]  /*1750*/  CS2R R50, SRZ ;  /* 0x0000000000327805 */ /* 0x002fc6000001ff00 */
[----:B------:R1:W-:Y:S01]  /*1760*/  STS.U16 [R11+UR7+0x3f00], R62 ;  /* 0x003f003e0b007988 */ /* 0x0003e20008000407 */
[----:B0-----:R-:W-:Y:S02]  /*1770*/  CS2R R48, SRZ ;  /* 0x0000000000307805 */ /* 0x001fe4000001ff00 */
[----:B--2---:R-:W-:Y:S02]  /*1780*/  CS2R R44, SRZ ;  /* 0x00000000002c7805 */ /* 0x004fe4000001ff00 */
[----:B------:R-:W-:Y:S02]  /*1790*/  CS2R R58, SRZ ;  /* 0x00000000003a7805 */ /* 0x000fe4000001ff00 */
[----:B------:R-:W-:Y:S02]  /*17a0*/  CS2R R60, SRZ ;  /* 0x00000000003c7805 */ /* 0x000fe4000001ff00 */
[----:B------:R-:W-:Y:S02]  /*17b0*/  CS2R R64, SRZ ;  /* 0x0000000000407805 */ /* 0x000fe4000001ff00 */
[----:B---3--:R-:W-:-:S02]  /*17c0*/  CS2R R52, SRZ ;  /* 0x0000000000347805 */ /* 0x008fc4000001ff00 */
[----:B------:R-:W-:Y:S02]  /*17d0*/  CS2R R66, SRZ ;  /* 0x0000000000427805 */ /* 0x000fe4000001ff00 */
[----:B------:R-:W-:Y:S02]  /*17e0*/  CS2R R68, SRZ ;  /* 0x0000000000447805 */ /* 0x000fe4000001ff00 */
[----:B------:R-:W-:Y:S02]  /*17f0*/  CS2R R70, SRZ ;  /* 0x0000000000467805 */ /* 0x000fe4000001ff00 */
[----:B-1----:R-:W-:Y:S02]  /*1800*/  CS2R R62, SRZ ;  /* 0x00000000003e7805 */ /* 0x002fe4000001ff00 */
[----:B------:R-:W-:Y:S02]  /*1810*/  CS2R R72, SRZ ;  /* 0x0000000000487805 */ /* 0x000fe4000001ff00 */
[----:B------:R-:W-:-:S02]  /*1820*/  CS2R R74, SRZ ;  /* 0x00000000004a7805 */ /* 0x000fc4000001ff00 */
[----:B------:R-:W-:Y:S02]  /*1830*/  CS2R R76, SRZ ;  /* 0x00000000004c7805 */ /* 0x000fe4000001ff00 */
[----:B------:R-:W-:Y:S02]  /*1840*/  CS2R R78, SRZ ;  /* 0x00000000004e7805 */ /* 0x000fe4000001ff00 */
[----:B------:R-:W-:Y:S01]  /*1850*/  CS2R R80, SRZ ;  /* 0x0000000000507805 */ /* 0x000fe2000001ff00 */
[----:B------:R-:W-:Y:S06]  /*1860*/  @!P0 BRA `(.L_x_0) ;  /* 0x0000001400108947 */ /* 0x000fec0003800000 */
[----:B------:R-:W0:Y:S01]  /*1870*/  LDC.64 R98, c[0x0][0x250] ;  /* 0x00009400ff627b82 */ /* 0x000e220000000a00 */
[----:B------:R-:W-:Y:S01]  /*1880*/  LOP3.LUT R4, R2, 0x180, RZ, 0xc0, !PT ;  /* 0x0000018002047812 */ /* 0x000fe200078ec0ff */
[----:B------:R-:W-:Y:S01]  /*1890*/  ULDC UR4, c[0x0][0x258] ;  /* 0x0000960000047ab9 */ /* 0x000fe20000000800 */
[----:B------:R-:W-:Y:S01]  /*18a0*/  LOP3.LUT R5, R108, 0x7e, RZ, 0xc0, !PT ;  /* 0x0000007e6c057812 */ /* 0x000fe200078ec0ff */
[----:B------:R-:W-:Y:S01]  /*18b0*/  IMAD.MOV.U32 R112, RZ, RZ, -0x800000 ;  /* 0xff800000ff707424 */ /* 0x000fe200078e00ff */
[----:B------:R-:W-:Y:S01]  /*18c0*/  SHF.R.U32.HI R8, RZ, 0x5, R2 ;  /* 0x00000005ff087819 */ /* 0x000fe20000011602 */
[----:B------:R-:W-:Y:S01]  /*18d0*/  IMAD.MOV.U32 R109, RZ, RZ, RZ ;  /* 0x000000ffff6d7224 */ /* 0x000fe200078e00ff */
[----:B------:R-:W-:Y:S01]  /*18e0*/  LOP3.LUT R3, R2, 0x7f, RZ, 0xc0, !PT ;  /* 0x0000007f02037812 */ /* 0x000fe200078ec0ff */
[----:B------:R-:W1:Y:S01]  /*18f0*/  LDC.64 R96, c[0x0][0x260] ;  /* 0x00009800ff607b82 */ /* 0x000e620000000a00 */
[----:B------:R-:W-:Y:S01]  /*1900*/  SHF.R.U32.HI R4, RZ, 0x3, R4 ;  /* 0x00000003ff047819 */ /* 0x000fe20000011604 */
[----:B------:R-:W-:Y:S01]  /*1910*/  IMAD.MOV.U32 R111, RZ, RZ, RZ ;  /* 0x000000ffff6f7224 */ /* 0x000fe200078e00ff */
[----:B------:R-:W-:Y:S01]  /*1920*/  LOP3.LUT R5, R5, 0x180, R2, 0xf8, !PT ;  /* 0x0000018005057812 */ /* 0x000fe200078ef802 */
[----:B------:R-:W-:Y:S01]  /*1930*/  IMAD.MOV.U32 R113, RZ, RZ, -0x800000 ;  /* 0xff800000ff717424 */ /* 0x000fe200078e00ff */
[----:B------:R-:W-:-:S02]  /*1940*/  R2UR UR43, R8 ;  /* 0x00000000082b72ca */ /* 0x000fc400000e0000 */
[----:B------:R-:W-:Y:S02]  /*1950*/  CS2R R28, SRZ ;  /* 0x00000000001c7805 */ /* 0x000fe4000001ff00 */
[--C-:B------:R-:W-:Y:S01]  /*1960*/  SHF.R.S32.HI R8, RZ, 0x6, R2.reuse ;  /* 0x00000006ff087819 */ /* 0x100fe20000011402 */
[----:B------:R-:W2:Y:S01]  /*1970*/  LDC R12, c[0x0][0x268] ;  /* 0x00009a00ff0c7b82 */ /* 0x000ea20000000800 */
[----:B------:R-:W-:Y:S01]  /*1980*/  LOP3.LUT R11, R5, R4, RZ, 0x3c, !PT ;  /* 0x00000004050b7212 */ /* 0x000fe200078e3cff */
[----:B------:R-:W-:Y:S01]  /*1990*/  IMAD R5, R3, UR4, RZ ;  /* 0x0000000403057c24 */ /* 0x000fe2000f8e02ff */
[----:B------:R-:W-:Y:S01]  /*19a0*/  SGXT R4, R8, 0x1 ;  /* 0x000000010804781a */ /* 0x000fe20000000200 */
[----:B------:R-:W-:Y:S01]  /*19b0*/  ULDC.64 UR4, c[0x0][0x218] ;  /* 0x0000860000047ab9 */ /* 0x000fe20000000a00 */
[----:B------:R-:W-:Y:S01]  /*19c0*/  SHF.R.U32.HI R8, RZ, 0x7, R2 ;  /* 0x00000007ff087819 */ /* 0x000fe20000011602 */
[----:B------:R-:W-:Y:S01]  /*19d0*/  IMAD.SHL.U32 R9, R5, 0x2, RZ ;  /* 0x0000000205097824 */ /* 0x000fe200078e00ff */
[----:B------:R-:W-:Y:S01]  /*19e0*/  LOP3.LUT R13, R4, 0x90, RZ, 0xc0, !PT ;  /* 0x00000090040d7812 */ /* 0x000fe200078ec0ff */
[----:B0-----:R-:W-:Y:S01]  /*19f0*/  IMAD R3, R98, UR6, RZ ;  /* 0x0000000662037c24 */ /* 0x001fe2000f8e02ff */
[----:B------:R-:W-:-:S02]  /*1a00*/  LOP3.LUT R10, R2, 0xf, RZ, 0xc0, !PT ;  /* 0x0000000f020a7812 */ /* 0x000fc400078ec0ff */
[----:B------:R-:W-:Y:S02]  /*1a10*/  CS2R R30, SRZ ;  /* 0x00000000001e7805 */ /* 0x000fe4000001ff00 */
[----:B------:R-:W-:Y:S01]  /*1a20*/  SGXT.U32 R8, R8, 0x2 ;  /* 0x000000020808781a */ /* 0x000fe20000000000 */
[----:B------:R-:W-:Y:S01]  /*1a30*/  IMAD.SHL.U32 R4, R3, 0x2, RZ ;  /* 0x0000000203047824 */ /* 0x000fe200078e00ff */
[----:B------:R-:W-:Y:S01]  /*1a40*/  LOP3.LUT R108, R13, 0x37e, R108, 0x78, !PT ;  /* 0x0000037e0d6c7812 */ /* 0x000fe200078e786c */
[----:B------:R-:W-:Y:S01]  /*1a50*/  IMAD.HI R3, R3, 0x2, RZ ;  /* 0x0000000203037827 */ /* 0x000fe200078e02ff */
[----:B------:R-:W-:Y:S02]  /*1a60*/  LOP3.LUT R98, R2, 0x40, RZ, 0xc0, !PT ;  /* 0x0000004002627812 */ /* 0x000fe400078ec0ff */
[----:B------:R-:W-:Y:S02]  /*1a70*/  CS2R R32, SRZ ;  /* 0x0000000000207805 */ /* 0x000fe4000001ff00 */
[----:B------:R-:W-:Y:S01]  /*1a80*/  IADD3 R17, P0, P1, R9, UR4, R4 ;  /* 0x0000000409117c10 */ /* 0x000fe2000f91e004 */
[----:B------:R-:W-:Y:S01]  /*1a90*/  IMAD.HI R4, R5, 0x2, RZ ;  /* 0x0000000205047827 */ /* 0x000fe200078e02ff */
[----:B------:R-:W-:-:S02]  /*1aa0*/  SHF.R.U32.HI R5, RZ, 0x4, R2 ;  /* 0x00000004ff057819 */ /* 0x000fc40000011602 */
[----:B------:R-:W-:Y:S02]  /*1ab0*/  CS2R R34, SRZ ;  /* 0x0000000000227805 */ /* 0x000fe4000001ff00 */
[----:B------:R-:W-:Y:S01]  /*1ac0*/  CS2R R36, SRZ ;  /* 0x0000000000247805 */ /* 0x000fe2000001ff00 */
[----:B-1----:R-:W-:Y:S01]  /*1ad0*/  IMAD R96, R96, UR6, RZ ;  /* 0x0000000660607c24 */ /* 0x002fe2000f8e02ff */
[----:B------:R-:W-:Y:S01]  /*1ae0*/  IADD3.X R13, R4, UR5, R3, P0, P1 ;  /* 0x00000005040d7c10 */ /* 0x000fe200087e2403 */
[----:B------:R-:W-:Y:S01]  /*1af0*/  IMAD R9, R10, R97, RZ ;  /* 0x000000610a097224 */ /* 0x000fe200078e02ff */
[----:B------:R-:W-:Y:S01]  /*1b00*/  SGXT.U32 R3, R5, 0x5 ;  /* 0x000000050503781a */ /* 0x000fe20000000000 */
[----:B------:R-:W-:Y:S01]  /*1b10*/  IMAD R8, R8, R99, RZ ;  /* 0x0000006308087224 */ /* 0x000fe200078e02ff */
[----:B------:R-:W-:Y:S01]  /*1b20*/  ULDC.64 UR4, c[0x0][0x220] ;  /* 0x0000880000047ab9 */ /* 0x000fe20000000a00 */
[----:B------:R-:W-:Y:S01]  /*1b30*/  IMAD.SHL.U32 R5, R96, 0x2, RZ ;  /* 0x0000000260057824 */ /* 0x000fe200078e00ff */
[----:B------:R-:W-:Y:S01]  /*1b40*/  CS2R R38, SRZ ;  /* 0x0000000000267805 */ /* 0x000fe2000001ff00 */
[----:B------:R-:W-:Y:S01]  /*1b50*/  IMAD.SHL.U32 R10, R9, 0x2, RZ ;  /* 0x00000002090a7824 */ /* 0x000fe200078e00ff */
[-C--:B------:R-:W-:Y:S01]  /*1b60*/  LEA R22, P0, R8, R17.reuse, 0x1 ;  /* 0x0000001108167211 */ /* 0x080fe200078008ff */
[C---:B------:R-:W-:Y:S01]  /*1b70*/  IMAD R4, R99.reuse, 0x4, R8 ;  /* 0x0000000463047824 */ /* 0x040fe200078e0208 */
[----:B------:R-:W-:Y:S01]  /*1b80*/  CS2R R40, SRZ ;  /* 0x0000000000287805 */ /* 0x000fe2000001ff00 */
[----:B------:R-:W-:Y:S01]  /*1b90*/  IMAD R98, R98, 0x20, R11 ;  /* 0x0000002062627824 */ /* 0x000fe200078e020b */
[----:B------:R-:W-:Y:S01]  /*1ba0*/  IADD3 R26, P4, P5, R10, UR4, R5 ;  /* 0x000000040a1a7c10 */ /* 0x000fe2000fd9e005 */
[----:B------:R-:W-:Y:S01]  /*1bb0*/  IMAD R10, R99, 0x4, R4 ;  /* 0x00000004630a7824 */ /* 0x000fe200078e0204 */
[----:B------:R-:W-:Y:S01]  /*1bc0*/  LEA R20, P1, R4, R17, 0x1 ;  /* 0x0000001104147211 */ /* 0x000fe200078208ff */
[----:B------:R-:W-:Y:S01]  /*1bd0*/  IMAD.HI R96, R96, 0x2, RZ ;  /* 0x0000000260607827 */ /* 0x000fe200078e02ff */
[----:B------:R-:W-:Y:S01]  /*1be0*/  LEA.HI.X.SX32 R23, R8, R13, 0x1, P0 ;  /* 0x0000000d08177211 */ /* 0x000fe200000f0eff */
[----:B------:R-:W-:Y:S01]  /*1bf0*/  UMOV UR4, URZ ;  /* 0x0000003f00047c82 */ /* 0x000fe20008000000 */
[----:B------:R-:W-:Y:S01]  /*1c00*/  LEA R18, P2, R10, R17, 0x1 ;  /* 0x000000110a127211 */ /* 0x000fe200078408ff */
[----:B------:R-:W-:Y:S01]  /*1c10*/  IMAD.HI R9, R9, 0x2, RZ ;  /* 0x0000000209097827 */ /* 0x000fe200078e02ff */
[----:B------:R-:W-:-:S02]  /*1c20*/  LEA.HI.X.SX32 R21, R4, R13, 0x1, P1 ;  /* 0x0000000d04157211 */ /* 0x000fc400008f0eff */
[----:B------:R-:W-:Y:S02]  /*1c30*/  CS2R R42, SRZ ;  /* 0x00000000002a7805 */ /* 0x000fe4000001ff00 */
[----:B------:R-:W-:Y:S01]  /*1c40*/  LEA.HI.X.SX32 R19, R10, R13, 0x1, P2 ;  /* 0x0000000d0a137211 */ /* 0x000fe200010f0eff */
[----:B--2---:R-:W-:Y:S01]  /*1c50*/  IMAD R11, R3, R12, RZ ;  /* 0x0000000c030b7224 */ /* 0x004fe200078e02ff */
[----:B------:R-:W-:Y:S01]  /*1c60*/  IADD3.X R96, R9, UR5, R96, P4, P5 ;  /* 0x0000000509607c10 */ /* 0x000fe2000a7ea460 */
[----:B------:R-:W-:Y:S01]  /*1c70*/  IMAD R3, R99, 0x4, R10 ;  /* 0x0000000463037824 */ /* 0x000fe200078e020a */
[----:B------:R-:W-:Y:S01]  /*1c80*/  UIADD3 UR5, UR7, 0x10000, URZ ;  /* 0x0001000007057890 */ /* 0x000fe2000fffe03f */
[----:B------:R-:W-:Y:S01]  /*1c90*/  IMAD R5, R12, 0x20, R11 ;  /* 0x000000200c057824 */ /* 0x000fe200078e020b */
[----:B------:R-:W-:Y:S02]  /*1ca0*/  LEA R14, P0, R11, R26, 0x1 ;  /* 0x0000001a0b0e7211 */ /* 0x000fe400078008ff */
[----:B------:R-:W-:-:S02]  /*1cb0*/  CS2R R44, SRZ ;  /* 0x00000000002c7805 */ /* 0x000fc4000001ff00 */
[----:B------:R-:W-:Y:S01]  /*1cc0*/  LEA R16, P3, R3, R17, 0x1 ;  /* 0x0000001103107211 */ /* 0x000fe200078608ff */
[C---:B------:R-:W-:Y:S01]  /*1cd0*/  IMAD R24, R12.reuse, 0x20, R5 ;  /* 0x000000200c187824 */ /* 0x040fe200078e0205 */
[----:B------:R-:W-:Y:S01]  /*1ce0*/  USHF.R.U32.HI UR5, URZ, 0x4, UR5 ;  /* 0x000000043f057899 */ /* 0x000fe20008011605 */
[----:B------:R-:W-:Y:S02]  /*1cf0*/  LEA.HI.X.SX32 R15, R11, R96, 0x1, P0 ;  /* 0x000000600b0f7211 */ /* 0x000fe400000f0eff */
[----:B------:R-:W-:Y:S02]  /*1d00*/  CS2R R46, SRZ ;  /* 0x00000000002e7805 */ /* 0x000fe4000001ff00 */
[----:B------:R-:W-:Y:S01]  /*1d10*/  LEA.HI.X.SX32 R17, R3, R13, 0x1, P3 ;  /* 0x0000000d03117211 */ /* 0x000fe200018f0eff */
[----:B------:R-:W-:Y:S01]  /*1d20*/  IMAD R3, R12, 0x20, R24 ;  /* 0x000000200c037824 */ /* 0x000fe200078e0218 */
[----:B------:R-:W-:Y:S01]  /*1d30*/  USGXT.U32 UR18, UR5, 0xe ;  /* 0x0000000e0512789a */ /* 0x000fe20008000000 */
[----:B------:R-:W-:-:S02]  /*1d40*/  LEA R12, P1, R5, R26, 0x1 ;  /* 0x0000001a050c7211 */ /* 0x000fc400078208ff */
[----:B------:R-:W-:Y:S02]  /*1d50*/  CS2R R48, SRZ ;  /* 0x0000000000307805 */ /* 0x000fe4000001ff00 */
[CC--:B------:R-:W-:Y:S01]  /*1d60*/  LEA R10, P2, R24.reuse, R26.reuse, 0x1 ;  /* 0x0000001a180a7211 */ /* 0x0c0fe200078408ff */
[----:B------:R-:W-:Y:S01]  /*1d70*/  UIADD3 UR10, UP0, UR18, 0x2, URZ ;  /* 0x00000002120a7890 */ /* 0x000fe2000ff1e03f */
[----:B------:R-:W-:Y:S02]  /*1d80*/  LEA R8, P3, R3, R26, 0x1 ;  /* 0x0000001a03087211 */ /* 0x000fe400078608ff */
[----:B------:R-:W-:Y:S02]  /*1d90*/  CS2R R26, SRZ ;  /* 0x00000000001a7805 */ /* 0x000fe4000001ff00 */
[-C--:B------:R-:W-:Y:S01]  /*1da0*/  LEA.HI.X.SX32 R13, R5, R96.reuse, 0x1, P1 ;  /* 0x00000060050d7211 */ /* 0x080fe200008f0eff */
[----:B------:R-:W-:Y:S01]  /*1db0*/  UIADD3.X UR11, UR4, 0x40000040, URZ, UP0, !UPT ;  /* 0x40000040040b7890 */ /* 0x000fe200087fe43f */
[-C--:B------:R-:W-:Y:S01]  /*1dc0*/  LEA.HI.X.SX32 R11, R24, R96.reuse, 0x1, P2 ;  /* 0x00000060180b7211 */ /* 0x080fe200010f0eff */
[----:B------:R-:W-:Y:S01]  /*1dd0*/  IMAD.MOV.U32 R5, RZ, RZ, 0x3f800000 ;  /* 0x3f800000ff057424 */ /* 0x000fe200078e00ff */
[----:B------:R-:W-:Y:S01]  /*1de0*/  LEA.HI.X.SX32 R9, R3, R96, 0x1, P3 ;  /* 0x0000006003097211 */ /* 0x000fe200018f0eff */
[----:B------:R-:W-:Y:S01]  /*1df0*/  IMAD.MOV.U32 R96, RZ, RZ, 0x3f800000 ;  /* 0x3f800000ff607424 */ /* 0x000fe200078e00ff */
[----:B------:R-:W-:-:S02]  /*1e00*/  CS2R R24, SRZ ;  /* 0x0000000000187805 */ /* 0x000fc4000001ff00 */
[----:B------:R-:W-:Y:S02]  /*1e10*/  CS2R R50, SRZ ;  /* 0x0000000000327805 */ /* 0x000fe4000001ff00 */
[----:B------:R-:W-:Y:S02]  /*1e20*/  CS2R R52, SRZ ;  /* 0x0000000000347805 */ /* 0x000fe4000001ff00 */
[----:B------:R-:W-:Y:S02]  /*1e30*/  CS2R R54, SRZ ;  /* 0x0000000000367805 */ /* 0x000fe4000001ff00 */
[----:B------:R-:W-:Y:S02]  /*1e40*/  CS2R R56, SRZ ;  /* 0x0000000000387805 */ /* 0x000fe4000001ff00 */
[----:B------:R-:W-:Y:S02]  /*1e50*/  CS2R R58, SRZ ;  /* 0x00000000003a7805 */ /* 0x000fe4000001ff00 */
        /* <DEDUP_REMOVED lines=14> */
[----:B------:R-:W-:Y:S01]  /*1f40*/  LOP3.LUT R110, R98, 0x40, RZ, 0x3c, !PT ;  /* 0x00000040626e7812 */ /* 0x000fe200078e3cff */
[----:B------:R-:W-:Y:S02]  /*1f50*/  UIADD3.64 UR22, UR10, 0x2, URZ ;  /* 0x000000020a167897 */ /* 0x000fe4000fffe03f */
[----:B------:R-:W-:Y:S02]  /*1f60*/  UIADD3.64 UR26, UR10, 0x4, URZ ;  /* 0x000000040a1a7897 */ /* 0x000fe4000fffe03f */
[----:B------:R-:W-:Y:S02]  /*1f70*/  UIADD3.64 UR30, UR10, 0x7e, URZ ;  /* 0x0000007e0a1e7897 */ /* 0x000fe4000fffe03f */
[----:B------:R-:W-:Y:S02]  /*1f80*/  UIADD3.64 UR34, UR10, 0x80, URZ ;  /* 0x000000800a227897 */ /* 0x000fe4000fffe03f */
[----:B------:R-:W-:-:S02]  /*1f90*/  UIADD3.64 UR38, UR10, 0x82, URZ ;  /* 0x000000820a267897 */ /* 0x000fc4000fffe03f */
[----:B------:R-:W-:Y:S01]  /*1fa0*/  UIADD3.64 UR14, UR10, 0x84, URZ ;  /* 0x000000840a0e7897 */ /* 0x000fe2000fffe03f */
[----:B------:R-:W-:-:S11]  /*1fb0*/  ULDC UR42, c[0x0][0x238] ;  /* 0x00008e00002a7ab9 */ /* 0x000fd60000000800 */
.L_x_1:
[----:B------:R-:W-:-:S04]  /*1fc0*/  IMAD.WIDE R88, R109, 0x2, R22 ;  /* 0x000000026d587825 */ /* 0x000fc800078e0216 */
[C---:B------:R-:W-:Y:S01]  /*1fd0*/  IMAD.WIDE R92, R109.reuse, 0x2, R18 ;  /* 0x000000026d5c7825 */ /* 0x040fe200078e0212 */
[----:B------:R-:W2:Y:S03]  /*1fe0*/  LDG.E.U16 R3, desc[UR40][R88.64] ;  /* 0x0000002858037981 */ /* 0x000ea6000c1e1500 */
[C---:B------:R-:W-:Y:S01]  /*1ff0*/  IMAD.WIDE R90, R109.reuse, 0x2, R20 ;  /* 0x000000026d5a7825 */ /* 0x040fe200078e0214 */
[----:B------:R-:W3:Y:S03]  /*2000*/  LDG.E.U16 R103, desc[UR40][R92.64] ;  /* 0x000000285c677981 */ /* 0x000ee6000c1e1500 */
[----:B------:R-:W-:Y:S01]  /*2010*/  IMAD.WIDE R94, R109, 0x2, R16 ;  /* 0x000000026d5e7825 */ /* 0x000fe200078e0210 */
[----:B------:R-:W4:Y:S04]  /*2020*/  LDG.E.U16 R101, desc[UR40][R90.64] ;  /* 0x000000285a657981 */ /* 0x000f28000c1e1500 */
[----:B------:R-:W5:Y:S01]  /*2030*/  LDG.E.U16 R105, desc[UR40][R94.64] ;  /* 0x000000285e697981 */ /* 0x000f62000c1e1500 */
[----:B------:R-:W-:Y:S01]  /*2040*/  BAR.SYNC.DEFER_BLOCKING 0x0 ;  /* 0x0000000000007b1d */ /* 0x000fe20000010000 */
[----:B------:R-:W-:-:S04]  /*2050*/  USHF.L.U32 UR5, UR43, 0x8, URZ ;  /* 0x000000082b057899 */ /* 0x000fc8000800063f */
[----:B------:R-:W-:-:S04]  /*2060*/  ULOP3.LUT UR5, UR5, 0xc00, URZ, 0xc0, !UPT ;  /* 0x00000c0005057892 */ /* 0x000fc8000f8ec03f */
[----:B------:R-:W-:-:S04]  /*2070*/  ULEA.HI UR5, UR7, UR5, URZ, 0x1c ;  /* 0x0000000507057291 */ /* 0x000fc8000f8fe03f */
[----:B------:R-:W-:Y:S01]  /*2080*/  ULOP3.LUT UR16, UR5, 0x3fff, URZ, 0xc0, !UPT ;  /* 0x00003fff05107892 */ /* 0x000fe2000f8ec03f */
[----:B------:R-:W-:Y:S01]  /*2090*/  UMOV UR19, 0x40000040 ;  /* 0x4000004000137882 */ /* 0x000fe20000000000 */
[----:B------:R-:W-:Y:S02]  /*20a0*/  UMOV UR17, 0x40000040 ;  /* 0x4000004000117882 */ /* 0x000fe40000000000 */
[----:B------:R-:W-:Y:S01]  /*20b0*/  UIADD3 UR8, UP0, UR16, 0x80, URZ ;  /* 0x0000008010087890 */ /* 0x000fe2000ff1e03f */
[----:B------:R-:W-:-:S03]  /*20c0*/  UMOV UR5, URZ ;  /* 0x0000003f00057c82 */ /* 0x000fc60008000000 */
[----:B------:R-:W-:-:S04]  /*20d0*/  UIADD3.X UR9, UR5, 0x40000040, URZ, UP0, !UPT ;  /* 0x4000004005097890 */ /* 0x000fc800087fe43f */
[----:B------:R-:W-:Y:S02]  /*20e0*/  UIADD3.64 UR20, UR8, 0x80, URZ ;  /* 0x0000008008147897 */ /* 0x000fe4000fffe03f */
[----:B------:R-:W-:Y:S01]  /*20f0*/  UIADD3.64 UR24, UR8, 0x100, URZ ;  /* 0x0000010008187897 */ /* 0x000fe2000fffe03f */
[C---:B------:R-:W-:Y:S01]  /*2100*/  IMAD.WIDE R106, R111.reuse, 0x2, R8 ;  /* 0x000000026f6a7825 */ /* 0x040fe200078e0208 */
[----:B------:R-:W-:Y:S01]  /*2110*/  UIADD3.64 UR28, UR8, 0x180, URZ ;  /* 0x00000180081c7897 */ /* 0x000fe2000fffe03f */
[----:B--2---:R-:W-:Y:S04]  /*2120*/  STS.U16 [R98+UR7+0x10000], R3 ;  /* 0x0100000362007988 */ /* 0x004fe80008000407 */
[----:B---3--:R-:W-:Y:S04]  /*2130*/  STS.U16 [R98+UR7+0x10400], R103 ;  /* 0x0104006762007988 */ /* 0x008fe80008000407 */
[----:B----4-:R0:W-:Y:S04]  /*2140*/  STS.U16 [R110+UR7+0x10200], R101 ;  /* 0x010200656e007988 */ /* 0x0101e80008000407 */
[----:B-----5:R1:W-:Y:S01]  /*2150*/  STS.U16 [R110+UR7+0x10600], R105 ;  /* 0x010600696e007988 */ /* 0x0203e20008000407 */
[----:B------:R2:W-:Y:S06]  /*2160*/  MEMBAR.ALL.CTA ;  /* 0x0000000000007992 */ /* 0x0005ec0000008000 */
[----:B--2---:R-:W2:Y:S02]  /*2170*/  FENCE.VIEW.ASYNC.S ;  /* 0x00000000000073c6 */ /* 0x004ea40000000000 */
[----:B--2---:R-:W-:Y:S06]  /*2180*/  BAR.SYNC.DEFER_BLOCKING 0x0 ;  /* 0x0000000000007b1d */ /* 0x004fec0000010000 */
[----:B------:R-:W-:Y:S01]  /*2190*/  WARPGROUP.ARRIVE ;  /* 0x00000000000079c5 */ /* 0x000fe20000000000 */
[C---:B0-----:R-:W-:Y:S01]  /*21a0*/  IMAD.WIDE R100, R111.reuse, 0x2, R14 ;  /* 0x000000026f647825 */ /* 0x041fe200078e020e */
[----:B------:R-:W2:Y:S04]  /*21b0*/  LDG.E.U16 R107, desc[UR40][R106.64] ;  /* 0x000000286a6b7981 */ /* 0x000ea8000c1e1500 */
[----:B------:R-:W-:Y:S01]  /*21c0*/  HGMMA.64x16x16.F32.BF16 R88, gdesc[UR16].tnspA, RZ, !UPT ;  /* 0x20200000105879f0 */ /* 0x000fe2000c7018ff */
[C---:B------:R-:W-:Y:S01]  /*21d0*/  IMAD.WIDE R102, R111.reuse, 0x2, R12 ;  /* 0x000000026f667825 */ /* 0x040fe200078e020c */
[----:B------:R0:W3:Y:S03]  /*21e0*/  LDG.E.U16 R101, desc[UR40][R100.64] ;  /* 0x0000002864657981 */ /* 0x0000e6000c1e1500 */
[----:B-1----:R-:W-:-:S02]  /*21f0*/  IMAD.WIDE R104, R111, 0x2, R10 ;  /* 0x000000026f687825 */ /* 0x002fc400078e020a */
[----:B------:R1:W4:Y:S04]  /*2200*/  LDG.E.U16 R103, desc[UR40][R102.64] ;  /* 0x0000002866677981 */ /* 0x000328000c1e1500 */
[----:B------:R-:W5:Y:S01]  /*2210*/  LDG.E.U16 R105, desc[UR40][R104.64] ;  /* 0x0000002868697981 */ /* 0x000f62000c1e1500 */
[----:B------:R-:W-:Y:S04]  /*2220*/  HGMMA.64x16x16.F32.BF16 R88, gdesc[UR8].tnspA, R88 ;  /* 0x20200000085879f0 */ /* 0x000fe80008701858 */
[----:B------:R-:W-:Y:S04]  /*2230*/  HGMMA.64x16x16.F32.BF16 R88, gdesc[UR20].tnspA, R88 ;  /* 0x20200000145879f0 */ /* 0x000fe80008701858 */
[----:B------:R-:W-:Y:S01]  /*2240*/  HGMMA.64x16x16.F32.BF16 R88, gdesc[UR24].tnspA, R88 ;  /* 0x20200000185879f0 */ /* 0x000fe20008701858 */
[----:B------:R-:W-:-:S03]  /*2250*/  UIADD3.64 UR32, UR8, 0x200, URZ ;  /* 0x0000020008207897 */ /* 0x000fc6000fffe03f */
[----:B------:R-:W-:Y:S01]  /*2260*/  HGMMA.64x16x16.F32.BF16 R88, gdesc[UR28].tnspA, R88 ;  /* 0x202000001c5879f0 */ /* 0x000fe20008701858 */
[----:B------:R-:W-:-:S05]  /*2270*/  UIADD3.64 UR36, UR8, 0x280, URZ ;  /* 0x0000028008247897 */ /* 0x000fca000fffe03f */
[----:B------:R-:W-:Y:S01]  /*2280*/  HGMMA.64x16x16.F32.BF16 R88, gdesc[UR32].tnspA, R88 ;  /* 0x20200000205879f0 */ /* 0x000fe20008701858 */
[----:B------:R-:W-:-:S03]  /*2290*/  UIADD3.64 UR12, UR8, 0x300, URZ ;  /* 0x00000300080c7897 */ /* 0x000fc6000fffe03f */
[----:B------:R-:W-:Y:S06]  /*22a0*/  HGMMA.64x16x16.F32.BF16 R88, gdesc[UR36].tnspA, R88 ;  /* 0x20200000245879f0 */ /* 0x000fec0008701858 */
[----:B------:R-:W-:Y:S03]  /*22b0*/  HGMMA.64x16x16.F32.BF16 R88, gdesc[UR12].tnspA, R88, gsb0 ;  /* 0x202000000c5879f0 */ /* 0x000fe60008001858 */
[----:B------:R-:W-:Y:S02]  /*22c0*/  WARPGROUP.DEPBAR.LE gsb0, 0x0 ;  /* 0x00008000000079c5 */ /* 0x000fe40000010000 */
[----:B------:R-:W-:Y:S01]  /*22d0*/  FMUL R3, R88, UR42 ;  /* 0x0000002a58037c20 */ /* 0x000fe20008400000 */
[----:B------:R-:W-:Y:S01]  /*22e0*/  FMUL R4, R89, UR42 ;  /* 0x0000002a59047c20 */ /* 0x000fe20008400000 */
[----:B0-----:R-:W-:Y:S01]  /*22f0*/  FMUL R100, R92, UR42 ;  /* 0x0000002a5c647c20 */ /* 0x001fe20008400000 */
[----:B------:R-:W-:Y:S03]  /*2300*/  BAR.SYNC.DEFER_BLOCKING 0x0 ;  /* 0x0000000000007b1d */ /* 0x000fe60000010000 */
[----:B------:R-:W-:Y:S01]  /*2310*/  FMNMX R115, R3, R4, !PT ;  /* 0x0000000403737209 */ /* 0x000fe20007800000 */
[----:B------:R-:W-:-:S03]  /*2320*/  FMUL R3, R93, UR42 ;  /* 0x0000002a5d037c20 */ /* 0x000fc60008400000 */
[----:B------:R-:W-:-:S04]  /*2330*/  FMNMX R100, R100, R115, !PT ;  /* 0x0000007364647209 */ /* 0x000fc80007800000 */
[----:B-1----:R-:W-:Y:S01]  /*2340*/  FMNMX R102, R3, R100, !PT ;  /* 0x0000006403667209 */ /* 0x002fe20007800000 */
[----:B------:R-:W-:Y:S01]  /*2350*/  FMUL R3, R90, UR42 ;  /* 0x0000002a5a037c20 */ /* 0x000fe20008400000 */
[----:B------:R-:W-:-:S03]  /*2360*/  FMUL R4, R91, UR42 ;  /* 0x0000002a5b047c20 */ /* 0x000fc60008400000 */
[----:B------:R-:W0:Y:S01]  /*2370*/  SHFL.BFLY PT, R117, R102, 0x2, 0x1f ;  /* 0x0c401f0066757f89 */ /* 0x000e2200000e0000 */
[----:B------:R-:W-:Y:S01]  /*2380*/  FMUL R100, R94, UR42 ;  /* 0x0000002a5e647c20 */ /* 0x000fe20008400000 */
[----:B------:R-:W-:Y:S01]  /*2390*/  FMNMX R115, R3, R4, !PT ;  /* 0x0000000403737209 */ /* 0x000fe20007800000 */
[----:B------:R-:W-:-:S03]  /*23a0*/  FMUL R3, R95, UR42 ;  /* 0x0000002a5f037c20 */ /* 0x000fc60008400000 */
[----:B------:R-:W-:-:S04]  /*23b0*/  FMNMX R100, R100, R115, !PT ;  /* 0x0000007364647209 */ /* 0x000fc80007800000 */
[----:B------:R-:W-:-:S05]  /*23c0*/  FMNMX R100, R3, R100, !PT ;  /* 0x0000006403647209 */ /* 0x000fca0007800000 */
[----:B------:R-:W1:Y:S01]  /*23d0*/  SHFL.BFLY PT, R3, R100, 0x2, 0x1f ;  /* 0x0c401f0064037f89 */ /* 0x000e6200000e0000 */
[----:B0-----:R-:W-:-:S05]  /*23e0*/  FMNMX R117, R102, R117, !PT ;  /* 0x0000007566757209 */ /* 0x001fca0007800000 */
[----:B------:R-:W0:Y:S01]  /*23f0*/  SHFL.BFLY PT, R4, R117, 0x1, 0x1f ;  /* 0x0c201f0075047f89 */ /* 0x000e2200000e0000 */
[----:B-1----:R-:W-:-:S05]  /*2400*/  FMNMX R102, R100, R3, !PT ;  /* 0x0000000364667209 */ /* 0x002fca0007800000 */
[----:B------:R-:W1:Y:S01]  /*2410*/  SHFL.BFLY PT, R115, R102, 0x1, 0x1f ;  /* 0x0c201f0066737f89 */ /* 0x000e6200000e0000 */
[----:B0-----:R-:W-:-:S04]  /*2420*/  FMNMX R3, R117, R4, !PT ;  /* 0x0000000475037209 */ /* 0x001fc80007800000 */
[----:B------:R-:W-:Y:S01]  /*2430*/  FMNMX R4, R3, R112, !PT ;  /* 0x0000007003047209 */ /* 0x000fe20007800000 */
[----:B---3--:R-:W-:Y:S04]  /*2440*/  STS.U16 [R108+UR7+0x10000], R101 ;  /* 0x010000656c007988 */ /* 0x008fe80008000407 */
[----:B------:R-:W-:Y:S01]  /*2450*/  FFMA R88, R88, UR42, -R4 ;  /* 0x0000002a58587c23 */ /* 0x000fe20008000804 */
[----:B----4-:R-:W-:Y:S04]  /*2460*/  STS.U16 [R108+UR7+0x10400], R103 ;  /* 0x010400676c007988 */ /* 0x010fe80008000407 */
[----:B-----5:R-:W-:Y:S01]  /*2470*/  STS.U16 [R108+UR7+0x10800], R105 ;  /* 0x010800696c007988 */ /* 0x020fe20008000407 */
[----:B------:R-:W-:-:S03]  /*2480*/  FMUL R3, R88, 1.4426950216293334961 ;  /* 0x3fb8aa3b58037820 */ /* 0x000fc60000400000 */
[----:B--2---:R-:W-:Y:S01]  /*2490*/  STS.U16 [R108+UR7+0x10c00], R107 ;  /* 0x010c006b6c007988 */ /* 0x004fe20008000407 */
[--C-:B------:R-:W-:Y:S01]  /*24a0*/  FFMA R88, R92, UR42, -R4.reuse ;  /* 0x0000002a5c587c23 */ /* 0x100fe20008000804 */
[----:B------:R0:W-:Y:S06]  /*24b0*/  MEMBAR.ALL.CTA ;  /* 0x0000000000007992 */ /* 0x0001ec0000008000 */
[----:B0-----:R-:W0:Y:S01]  /*24c0*/  FENCE.VIEW.ASYNC.S ;  /* 0x00000000000073c6 */ /* 0x001e220000000000 */
[----:B------:R-:W-:Y:S01]  /*24d0*/  FMUL R106, R88, 1.4426950216293334961 ;  /* 0x3fb8aa3b586a7820 */ /* 0x000fe20000400000 */
[----:B-1----:R-:W-:Y:S01]  /*24e0*/  FMNMX R100, R102, R115, !PT ;  /* 0x0000007366647209 */ /* 0x002fe20007800000 */
[----:B------:R-:W-:-:S03]  /*24f0*/  FFMA R88, R93, UR42, -R4 ;  /* 0x0000002a5d587c23 */ /* 0x000fc60008000804 */
[----:B------:R-:W-:Y:S01]  /*2500*/  FMNMX R100, R100, R113, !PT ;  /* 0x0000007164647209 */ /* 0x000fe20007800000 */
[----:B------:R-:W-:Y:S01]  /*2510*/  FMUL R88, R88, 1.4426950216293334961 ;  /* 0x3fb8aa3b58587820 */ /* 0x000fe20000400000 */
[----:B------:R-:W-:-:S03]  /*2520*/  FADD R104, -R4, R112 ;  /* 0x0000007004687221 */ /* 0x000fc60000000100 */
[----:B------:R1:W-:Y:S01]  /*2530*/  MUFU.EX2 R102, R88 ;  /* 0x0000005800667308 */ /* 0x0003e20000000800 */
[--C-:B------:R-:W-:Y:S01]  /*2540*/  FFMA R94, R94, UR42, -R100.reuse ;  /* 0x0000002a5e5e7c23 */ /* 0x100fe20008000864 */
[----:B------:R-:W-:Y:S01]  /*2550*/  FFMA R95, R95, UR42, -R100 ;  /* 0x0000002a5f5f7c23 */ /* 0x000fe20008000864 */
[----:B------:R-:W-:Y:S01]  /*2560*/  FFMA R89, R89, UR42, -R4 ;  /* 0x0000002a59597c23 */ /* 0x000fe20008000804 */
[----:B------:R-:W-:Y:S01]  /*2570*/  FMUL R104, R104, 1.4426950216293334961 ;  /* 0x3fb8aa3b68687820 */ /* 0x000fe20000400000 */
[--C-:B------:R-:W-:Y:S01]  /*2580*/  FFMA R90, R90, UR42, -R100.reuse ;  /* 0x0000002a5a5a7c23 */ /* 0x100fe20008000864 */
[----:B------:R-:W-:Y:S01]  /*2590*/  FFMA R91, R91, UR42, -R100 ;  /* 0x0000002a5b5b7c23 */ /* 0x000fe20008000864 */
[----:B-1----:R-:W-:Y:S01]  /*25a0*/  FADD R88, -R100, R113 ;  /* 0x0000007164587221 */ /* 0x002fe20000000100 */
[----:B------:R-:W-:Y:S01]  /*25b0*/  FMUL R94, R94, 1.4426950216293334961 ;  /* 0x3fb8aa3b5e5e7820 */ /* 0x000fe20000400000 */
[----:B------:R-:W-:Y:S02]  /*25c0*/  FMUL R95, R95, 1.4426950216293334961 ;  /* 0x3fb8aa3b5f5f7820 */ /* 0x000fe40000400000 */
[----:B------:R-:W-:Y:S01]  /*25d0*/  FMUL R88, R88, 1.4426950216293334961 ;  /* 0x3fb8aa3b58587820 */ /* 0x000fe20000400000 */
[----:B------:R-:W-:Y:S01]  /*25e0*/  FMUL R89, R89, 1.4426950216293334961 ;  /* 0x3fb8aa3b59597820 */ /* 0x000fe20000400000 */
[----:B------:R-:W-:Y:S01]  /*25f0*/  FMUL R90, R90, 1.4426950216293334961 ;  /* 0x3fb8aa3b5a5a7820 */ /* 0x000fe20000400000 */
[----:B------:R-:W-:Y:S01]  /*2600*/  FMUL R91, R91, 1.4426950216293334961 ;  /* 0x3fb8aa3b5b5b7820 */ /* 0x000fe20000400000 */
[----:B------:R-:W1:Y:S08]  /*2610*/  MUFU.EX2 R104, R104 ;  /* 0x0000006800687308 */ /* 0x000e700000000800 */
[----:B------:R-:W2:Y:S08]  /*2620*/  MUFU.EX2 R113, R88 ;  /* 0x0000005800717308 */ /* 0x000eb00000000800 */
[----:B------:R-:W-:Y:S08]  /*2630*/  MUFU.EX2 R3, R3 ;  /* 0x0000000300037308 */ /* 0x000ff00000000800 */
[----:B------:R-:W3:Y:S08]  /*2640*/  MUFU.EX2 R92, R89 ;  /* 0x00000059005c7308 */ /* 0x000ef00000000800 */
[----:B------:R-:W4:Y:S08]  /*2650*/  MUFU.EX2 R93, R106 ;  /* 0x0000006a005d7308 */ /* 0x000f300000000800 */
[----:B------:R4:W-:Y:S08]  /*2660*/  MUFU.EX2 R112, R90 ;  /* 0x0000005a00707308 */ /* 0x0009f00000000800 */
[----:B------:R-:W5:Y:S08]  /*2670*/  MUFU.EX2 R115, R91 ;  /* 0x0000005b00737308 */ /* 0x000f700000000800 */
[----:B------:R-:W-:Y:S08]  /*2680*/  MUFU.EX2 R94, R94 ;  /* 0x0000005e005e7308 */ /* 0x000ff00000000800 */
[----:B------:R-:W0:Y:S01]  /*2690*/  MUFU.EX2 R95, R95 ;  /* 0x0000005f005f7308 */ /* 0x000e220000000800 */
[-C--:B-1----:R-:W-:Y:S01]  /*26a0*/  FMUL R24, R24, R104.reuse ;  /* 0x0000006818187220 */ /* 0x082fe20000400000 */
[-C--:B------:R-:W-:Y:S01]  /*26b0*/  FMUL R25, R25, R104.reuse ;  /* 0x0000006819197220 */ /* 0x080fe20000400000 */
        /* <DEDUP_REMOVED lines=29> */
[----:B------:R-:W-:Y:S01]  /*2890*/  FMUL R85, R85, R104 ;  /* 0x0000006855557220 */ /* 0x000fe20000400000 */
[-C--:B--2---:R-:W-:Y:S01]  /*28a0*/  FMUL R26, R26, R113.reuse ;  /* 0x000000711a1a7220 */ /* 0x084fe20000400000 */
        /* <DEDUP_REMOVED lines=31> */
[----:B---3--:R-:W-:-:S02]  /*2aa0*/  F2FP.BF16.F32.PACK_AB R88, R92, R3 ;  /* 0x000000035c58723e */ /* 0x008fc400000010ff */
[----:B----4-:R-:W-:Y:S02]  /*2ab0*/  F2FP.BF16.F32.PACK_AB R90, R102, R93 ;  /* 0x0000005d665a723e */ /* 0x010fe400000010ff */
[----:B-----5:R-:W-:Y:S02]  /*2ac0*/  F2FP.BF16.F32.PACK_AB R89, R115, R112 ;  /* 0x000000707359723e */ /* 0x020fe400000010ff */
[----:B0-----:R-:W-:Y:S01]  /*2ad0*/  F2FP.BF16.F32.PACK_AB R91, R95, R94 ;  /* 0x0000005e5f5b723e */ /* 0x001fe200000010ff */
[----:B------:R-:W-:Y:S06]  /*2ae0*/  BAR.SYNC.DEFER_BLOCKING 0x0 ;  /* 0x0000000000007b1d */ /* 0x000fec0000010000 */
[----:B------:R-:W-:Y:S01]  /*2af0*/  UMOV UR19, 0xc0000010 ;  /* 0xc000001000137882 */ /* 0x000fe20000000000 */
[----:B------:R-:W-:-:S06]  /*2b00*/  WARPGROUP.ARRIVE ;  /* 0x00000000000079c5 */ /* 0x000fcc0000000000 */
[----:B------:R-:W-:Y:S01]  /*2b10*/  HGMMA.64x128x16.F32.BF16 R24, R88, gdesc[UR16], R24, gsb0 ;  /* 0x01e0001058187df0 */ /* 0x000fe20008001818 */
[----:B------:R-:W-:Y:S01]  /*2b20*/  FADD R92, R3, R92 ;  /* 0x0000005c035c7221 */ /* 0x000fe20000000000 */
[----:B------:R-:W-:-:S03]  /*2b30*/  FADD R115, R112, R115 ;  /* 0x0000007370737221 */ /* 0x000fc60000000000 */
[----:B------:R-:W-:Y:S01]  /*2b40*/  FADD R93, R93, R92 ;  /* 0x0000005c5d5d7221 */ /* 0x000fe20000000000 */
[----:B------:R-:W-:-:S03]  /*2b50*/  FADD R94, R94, R115 ;  /* 0x000000735e5e7221 */ /* 0x000fc60000000000 */
[----:B------:R-:W-:Y:S01]  /*2b60*/  FADD R93, R102, R93 ;  /* 0x0000005d665d7221 */ /* 0x000fe20000000000 */
[----:B------:R-:W-:-:S04]  /*2b70*/  FADD R94, R95, R94 ;  /* 0x0000005e5f5e7221 */ /* 0x000fc80000000000 */
[----:B------:R-:W0:Y:S04]  /*2b80*/  SHFL.BFLY PT, R92, R93, 0x2, 0x1f ;  /* 0x0c401f005d5c7f89 */ /* 0x000e2800000e0000 */
[----:B------:R-:W1:Y:S01]  /*2b90*/  SHFL.BFLY PT, R3, R94, 0x2, 0x1f ;  /* 0x0c401f005e037f89 */ /* 0x000e6200000e0000 */
[----:B------:R-:W-:Y:S01]  /*2ba0*/  UIADD3 UR4, UR4, 0x10, URZ ;  /* 0x0000001004047890 */ /* 0x000fe2000fffe03f */
[----:B0-----:R-:W-:Y:S01]  /*2bb0*/  FADD R92, R93, R92 ;  /* 0x0000005c5d5c7221 */ /* 0x001fe20000000000 */
[----:B-1----:R-:W-:-:S04]  /*2bc0*/  FADD R95, R94, R3 ;  /* 0x000000035e5f7221 */ /* 0x002fc80000000000 */
[----:B------:R-:W0:Y:S04]  /*2bd0*/  SHFL.BFLY PT, R3, R92, 0x1, 0x1f ;  /* 0x0c201f005c037f89 */ /* 0x000e2800000e0000 */
[----:B------:R-:W1:Y:S01]  /*2be0*/  SHFL.BFLY PT, R102, R95, 0x1, 0x1f ;  /* 0x0c201f005f667f89 */ /* 0x000e6200000e0000 */
[----:B------:R-:W-:Y:S01]  /*2bf0*/  ISETP.LE.AND P0, PT, R7, UR4, PT ;  /* 0x0000000407007c0c */ /* 0x000fe2000bf03270 */
[----:B------:R-:W-:Y:S02]  /*2c00*/  IMAD R109, R99, 0x10, R109 ;  /* 0x00000010636d7824 */ /* 0x000fe400078e026d */
[----:B------:R-:W-:Y:S02]  /*2c10*/  IMAD R111, R97, 0x10, R111 ;  /* 0x00000010616f7824 */ /* 0x000fe400078e026f */
[----:B------:R-:W-:-:S02]  /*2c20*/  IMAD.MOV.U32 R112, RZ, RZ, R4 ;  /* 0x000000ffff707224 */ /* 0x000fc400078e0004 */
[----:B0-----:R-:W-:Y:S01]  /*2c30*/  FADD R3, R92, R3 ;  /* 0x000000035c037221 */ /* 0x001fe20000000000 */
[----:B-1----:R-:W-:-:S03]  /*2c40*/  FADD R102, R95, R102 ;  /* 0x000000665f667221 */ /* 0x002fc60000000000 */
[----:B------:R-:W-:Y:S01]  /*2c50*/  FFMA R5, R104, R5, R3 ;  /* 0x0000000568057223 */ /* 0x000fe20000000003 */
[----:B------:R-:W-:Y:S02]  /*2c60*/  IMAD.MOV.U32 R3, RZ, RZ, R100 ;  /* 0x000000ffff037224 */ /* 0x000fe400078e0064 */
[----:B------:R-:W-:Y:S01]  /*2c70*/  FFMA R96, R113, R96, R102 ;  /* 0x0000006071607223 */ /* 0x000fe20000000066 */
[----:B------:R-:W-:Y:S01]  /*2c80*/  IMAD.MOV.U32 R113, RZ, RZ, R100 ;  /* 0x000000ffff717224 */ /* 0x000fe200078e0064 */
[----:B------:R-:W-:Y:S02]  /*2c90*/  WARPGROUP.DEPBAR.LE gsb0, 0x0 ;  /* 0x00008000000079c5 */ /* 0x000fe40000010000 */
[----:B------:R-:W-:Y:S05]  /*2ca0*/  @!P0 BRA `(.L_x_1) ;  /* 0xfffffff000c48947 */ /* 0x000fea000383ffff */
.L_x_0:
[----:B------:R-:W-:Y:S02]  /*2cb0*/  IMAD.MOV.U32 R22, RZ, RZ, R96 ;  /* 0x000000ffff167224 */ /* 0x000fe400078e0060 */
[----:B------:R-:W-:Y:S01]  /*2cc0*/  FMUL R9, R82, 0.25 ;  /* 0x3e80000052097820 */ /* 0x000fe20000400000 */
[----:B------:R-:W-:Y:S01]  /*2cd0*/  FMUL R8, R87, 0.25 ;  /* 0x3e80000057087820 */ /* 0x000fe20000400000 */
[----:B------:R-:W-:Y:S01]  /*2ce0*/  FMUL R104, R29, 0.25 ;  /* 0x3e8000001d687820 */ /* 0x000fe20000400000 */
[----:B------:R-:W-:Y:S01]  /*2cf0*/  FMUL R15, R24, 0.25 ;  /* 0x3e800000180f7820 */ /* 0x000fe20000400000 */
[C---:B------:R-:W-:Y:S01]  /*2d00*/  FSETP.GT.AND P0, PT, |R22|.reuse, 8.50705917302346158658e+37, PT ;  /* 0x7e8000001600780b */ /* 0x040fe20003f04200 */
[----:B------:R-:W-:Y:S01]  /*2d10*/  FMUL R10, R83, 0.25 ;  /* 0x3e800000530a7820 */ /* 0x000fe20000400000 */
[----:B------:R-:W-:Y:S01]  /*2d20*/  FSETP.GEU.AND P4, PT, |R22|, 1.175494350822287508e-38, PT ;  /* 0x008000001600780b */ /* 0x000fe20003f8e200 */
[----:B------:R-:W-:Y:S01]  /*2d30*/  FMUL R7, R86, 0.25 ;  /* 0x3e80000056077820 */ /* 0x000fe20000400000 */
[----:B------:R-:W-:Y:S01]  /*2d40*/  FSEL R82, R9, R82, P0 ;  /* 0x0000005209527208 */ /* 0x000fe20000000000 */
[----:B------:R-:W-:Y:S01]  /*2d50*/  FMUL R9, R62, 0.25 ;  /* 0x3e8000003e097820 */ /* 0x000fe20000400000 */
[----:B------:R-:W-:Y:S01]  /*2d60*/  FSEL R87, R8, R87, P0 ;  /* 0x0000005708577208 */ /* 0x000fe20000000000 */
[----:B------:R-:W-:Y:S01]  /*2d70*/  FMUL R8, R79, 0.25 ;  /* 0x3e8000004f087820 */ /* 0x000fe20000400000 */
[----:B------:R-:W-:Y:S01]  /*2d80*/  FSETP.GEU.AND P3, PT, R22, 1.175494350822287508e-38, PT ;  /* 0x008000001600780b */ /* 0x000fe20003f6e000 */
[----:B------:R-:W-:Y:S01]  /*2d90*/  FMUL R102, R33, 0.25 ;  /* 0x3e80000021667820 */ /* 0x000fe20000400000 */
[----:B------:R-:W-:Y:S01]  /*2da0*/  FSEL R62, R9, R62, P0 ;  /* 0x0000003e093e7208 */ /* 0x000fe20000000000 */
[----:B------:R-:W-:Y:S01]  /*2db0*/  FMUL R9, R42, 0.25 ;  /* 0x3e8000002a097820 */ /* 0x000fe20000400000 */
[----:B------:R-:W-:Y:S01]  /*2dc0*/  FSEL R79, R8, R79, P0 ;  /* 0x0000004f084f7208 */ /* 0x000fe20000000000 */
[----:B------:R-:W-:Y:S01]  /*2dd0*/  FMUL R8, R75, 0.25 ;  /* 0x3e8000004b087820 */ /* 0x000fe20000400000 */
[----:B------:R-:W-:Y:S01]  /*2de0*/  FMUL R105, R28, 0.25 ;  /* 0x3e8000001c697820 */ /* 0x000fe20000400000 */
[----:B------:R-:W-:Y:S01]  /*2df0*/  FSEL R83, R10, R83, P0 ;  /* 0x000000530a537208 */ /* 0x000fe20000000000 */
        /* <DEDUP_REMOVED lines=8> */
[----:B------:R-:W-:Y:S01]  /*2e80*/  IMAD.MOV.U32 R30, RZ, RZ, R5 ;  /* 0x000000ffff1e7224 */ /* 0x000fe200078e0005 */
[----:B------:R-:W-:Y:S01]  /*2e90*/  FSEL R67, R8, R67, P0 ;  /* 0x0000004308437208 */ /* 0x000fe20000000000 */
[----:B------:R-:W-:Y:S01]  /*2ea0*/  FMUL R8, R63, 0.25 ;  /* 0x3e8000003f087820 */ /* 0x000fe20000400000 */
[----:B------:R-:W-:Y:S01]  /*2eb0*/  FMUL R23, R70, 0.25 ;  /* 0x3e80000046177820 */ /* 0x000fe20000400000 */
[----:B------:R-:W-:Y:S01]  /*2ec0*/  FSEL R71, R10, R71, P0 ;  /* 0x000000470a477208 */ /* 0x000fe20000000000 */
[----:B------:R-:W-:Y:S01]  /*2ed0*/  FMUL R10, R59, 0.25 ;  /* 0x3e8000003b0a7820 */ /* 0x000fe20000400000 */
[C---:B------:R-:W-:Y:S01]  /*2ee0*/  FSETP.GT.AND P1, PT, |R30|.reuse, 8.50705917302346158658e+37, PT ;  /* 0x7e8000001e00780b */ /* 0x040fe20003f24200 */
[----:B------:R-:W-:Y:S01]  /*2ef0*/  FMUL R98, R53, 0.25 ;  /* 0x3e80000035627820 */ /* 0x000fe20000400000 */
[----:B------:R-:W-:Y:S01]  /*2f00*/  FSETP.GEU.AND P2, PT, R30, 1.175494350822287508e-38, PT ;  /* 0x008000001e00780b */ /* 0x000fe20003f4e000 */
[----:B------:R-:W-:Y:S01]  /*2f10*/  FMUL R100, R49, 0.25 ;  /* 0x3e80000031647820 */ /* 0x000fe20000400000 */
[----:B------:R-:W-:Y:S01]  /*2f20*/  FSEL R104, R104, R29, P1 ;  /* 0x0000001d68687208 */ /* 0x000fe20000800000 */
[----:B------:R-:W-:Y:S01]  /*2f30*/  FMUL R29, R22, 8388608 ;  /* 0x4b000000161d7820 */ /* 0x000fe20000400000 */
[----:B------:R-:W-:Y:S01]  /*2f40*/  FSEL R24, R15, R24, P1 ;  /* 0x000000180f187208 */ /* 0x000fe20000800000 */
[----:B------:R-:W-:Y:S01]  /*2f50*/  FMUL R15, R30, 8388608 ;  /* 0x4b0000001e0f7820 */ /* 0x000fe20000400000 */
[----:B------:R-:W-:Y:S01]  /*2f60*/  FSEL R102, R102, R33, P1 ;  /* 0x0000002166667208 */ /* 0x000fe20000800000 */
[----:B------:R-:W-:Y:S01]  /*2f70*/  FMUL R95, R26, 0.25 ;  /* 0x3e8000001a5f7820 */ /* 0x000fe20000400000 */
[----:B------:R-:W-:Y:S01]  /*2f80*/  FSEL R29, R29, R22, !P3 ;  /* 0x000000161d1d7208 */ /* 0x000fe20005800000 */
[----:B------:R-:W-:Y:S01]  /*2f90*/  @P0 FMUL R22, R22, 0.25 ;  /* 0x3e80000016160820 */ /* 0x000fe20000400000 */
[----:B------:R-:W-:Y:S01]  /*2fa0*/  FSEL R105, R105, R28, P1 ;  /* 0x0000001c69697208 */ /* 0x000fe20000800000 */
[----:B------:R-:W-:Y:S01]  /*2fb0*/  FMUL R88, R55, 0.25 ;  /* 0x3e80000037587820 */ /* 0x000fe20000400000 */
[----:B------:R-:W-:Y:S01]  /*2fc0*/  FSEL R63, R8, R63, P0 ;  /* 0x0000003f083f7208 */ /* 0x000fe20000000000 */
[----:B------:R-:W-:Y:S01]  /*2fd0*/  @!P4 FMUL R22, R22, 16777216 ;  /* 0x4b8000001616c820 */ /* 0x000fe20000400000 */
[----:B------:R-:W-:Y:S01]  /*2fe0*/  FSEL R28, R15, R30, !P2 ;  /* 0x0000001e0f1c7208 */ /* 0x000fe20005000000 */
[----:B------:R-:W-:Y:S01]  /*2ff0*/  FMUL R8, R47, 0.25 ;  /* 0x3e8000002f087820 */ /* 0x000fe20000400000 */
[----:B------:R-:W-:Y:S01]  /*3000*/  FSEL R33, RZ, -23, P2 ;  /* 0xc1b80000ff217808 */ /* 0x000fe20001000000 */
[----:B------:R-:W-:Y:S01]  /*3010*/  @!P4 FMUL R79, R79, 16777216 ;  /* 0x4b8000004f4fc820 */ /* 0x000fe20000400000 */
[----:B------:R-:W-:Y:S01]  /*3020*/  FSETP.GEU.AND P2, PT, |R30|, 1.175494350822287508e-38, PT ;  /* 0x008000001e00780b */ /* 0x000fe20003f4e200 */
[----:B------:R-:W0:Y:S01]  /*3030*/  MUFU.RCP R22, R22 ;  /* 0x0000001600167308 */ /* 0x000e220000001000 */
[----:B------:R-:W-:Y:S01]  /*3040*/  FSEL R78, R7, R78, P0 ;  /* 0x0000004e074e7208 */ /* 0x000fe20000000000 */
[----:B------:R-:W-:Y:S01]  /*3050*/  FMUL R7, R74, 0.25 ;  /* 0x3e8000004a077820 */ /* 0x000fe20000400000 */
[----:B------:R-:W-:Y:S01]  /*3060*/  FSEL R47, R8, R47, P0 ;  /* 0x0000002f082f7208 */ /* 0x000fe20000000000 */
[----:B------:R-:W-:Y:S01]  /*3070*/  FMUL R8, R43, 0.25 ;  /* 0x3e8000002b087820 */ /* 0x000fe20000400000 */
[----:B------:R-:W-:Y:S01]  /*3080*/  FSEL R23, R23, R70, P0 ;  /* 0x0000004617177208 */ /* 0x000fe20000000000 */
[----:B------:R-:W-:Y:S01]  /*3090*/  @P1 FMUL R30, R30, 0.25 ;  /* 0x3e8000001e1e1820 */ /* 0x000fe20000400000 */
[----:B------:R-:W-:Y:S01]  /*30a0*/  FSEL R59, R10, R59, P0 ;  /* 0x0000003b0a3b7208 */ /* 0x000fe20000000000 */
[----:B------:R-:W-:Y:S01]  /*30b0*/  FMUL R10, R39, 0.25 ;  /* 0x3e800000270a7820 */ /* 0x000fe20000400000 */
[----:B------:R-:W-:Y:S01]  /*30c0*/  FSEL R74, R7, R74, P0 ;  /* 0x0000004a074a7208 */ /* 0x000fe20000000000 */
[----:B------:R-:W-:Y:S01]  /*30d0*/  FMUL R7, R66, 0.25 ;  /* 0x3e80000042077820 */ /* 0x000fe20000400000 */
[----:B------:R-:W-:Y:S01]  /*30e0*/  FSEL R43, R8, R43, P0 ;  /* 0x0000002b082b7208 */ /* 0x000fe20000000000 */
[----:B------:R-:W-:Y:S01]  /*30f0*/  @!P4 FMUL R23, R23, 16777216 ;  /* 0x4b8000001717c820 */ /* 0x000fe20000400000 */
[----:B------:R-:W-:Y:S01]  /*3100*/  FMUL R8, R35, 0.25 ;  /* 0x3e80000023087820 */ /* 0x000fe20000400000 */
[----:B------:R-:W-:Y:S01]  /*3110*/  @!P2 FMUL R30, R30, 16777216 ;  /* 0x4b8000001e1ea820 */ /* 0x000fe20000400000 */
[----:B------:R-:W-:Y:S01]  /*3120*/  FSEL R39, R10, R39, P0 ;  /* 0x000000270a277208 */ /* 0x000fe20000000000 */
[----:B------:R-:W-:Y:S01]  /*3130*/  FMUL R10, R31, 0.25 ;  /* 0x3e8000001f0a7820 */ /* 0x000fe20000400000 */
[----:B------:R-:W-:Y:S01]  /*3140*/  FSEL R66, R7, R66, P0 ;  /* 0x0000004207427208 */ /* 0x000fe20000000000 */
[----:B------:R-:W-:Y:S01]  /*3150*/  FMUL R7, R58, 0.25 ;  /* 0x3e8000003a077820 */ /* 0x000fe20000400000 */
[----:B------:R-:W-:Y:S01]  /*3160*/  FSEL R98, R98, R53, P1 ;  /* 0x0000003562627208 */ /* 0x000fe20000800000 */
[----:B0-----:R-:W-:Y:S01]  /*3170*/  FMUL R53, R22, R23 ;  /* 0x0000001716357220 */ /* 0x001fe20000400000 */
[----:B------:R-:W-:Y:S01]  /*3180*/  FSEL R100, R100, R49, P1 ;  /* 0x0000003164647208 */ /* 0x000fe20000800000 */
[----:B------:R-:W-:Y:S01]  /*3190*/  VIADD R49, R28, 0xc0cafb0d ;  /* 0xc0cafb0d1c317836 */ /* 0x000fe20000000000 */
[----:B------:R-:W-:Y:S01]  /*31a0*/  FSEL R35, R8, R35, P0 ;  /* 0x0000002308237208 */ /* 0x000fe20000000000 */
[----:B------:R-:W0:Y:S01]  /*31b0*/  MUFU.RCP R23, R30 ;  /* 0x0000001e00177308 */ /* 0x000e220000001000 */
[----:B------:R-:W-:Y:S01]  /*31c0*/  FMUL R8, R27, 0.25 ;  /* 0x3e8000001b087820 */ /* 0x000fe20000400000 */
[----:B------:R-:W-:Y:S01]  /*31d0*/  FSEL R95, R95, R26, P0 ;  /* 0x0000001a5f5f7208 */ /* 0x000fe20000000000 */
[----:B------:R-:W-:Y:S01]  /*31e0*/  FMUL R26, R77, 0.25 ;  /* 0x3e8000004d1a7820 */ /* 0x000fe20000400000 */
[----:B------:R-:W-:Y:S01]  /*31f0*/  FSEL R31, R10, R31, P0 ;  /* 0x0000001f0a1f7208 */ /* 0x000fe20000000000 */
[----:B------:R-:W-:Y:S01]  /*3200*/  FMUL R10, R69, 0.25 ;  /* 0x3e800000450a7820 */ /* 0x000fe20000400000 */
[----:B------:R-:W-:Y:S01]  /*3210*/  FSEL R58, R7, R58, P0 ;  /* 0x0000003a073a7208 */ /* 0x000fe20000000000 */
[----:B------:R-:W-:Y:S01]  /*3220*/  FMUL R7, R46, 0.25 ;  /* 0x3e8000002e077820 */ /* 0x000fe20000400000 */
[----:B------:R-:W-:Y:S01]  /*3230*/  LOP3.LUT R49, R49, 0xff800000, RZ, 0xc0, !PT ;  /* 0xff80000031317812 */ /* 0x000fe200078ec0ff */
[----:B------:R-:W-:Y:S01]  /*3240*/  @!P4 FMUL R63, R63, 16777216 ;  /* 0x4b8000003f3fc820 */ /* 0x000fe20000400000 */
[----:B------:R-:W-:Y:S01]  /*3250*/  FSEL R27, R8, R27, P0 ;  /* 0x0000001b081b7208 */ /* 0x000fe20000000000 */
[----:B------:R-:W-:Y:S01]  /*3260*/  FMUL R94, R85, 0.25 ;  /* 0x3e800000555e7820 */ /* 0x000fe20000400000 */
[----:B------:R-:W-:Y:S01]  /*3270*/  FSEL R88, R88, R55, P0 ;  /* 0x0000003758587208 */ /* 0x000fe20000000000 */
[----:B------:R-:W-:Y:S01]  /*3280*/  FMUL R8, R81, 0.25 ;  /* 0x3e80000051087820 */ /* 0x000fe20000400000 */
[----:B------:R-:W-:Y:S01]  /*3290*/  FMUL R101, R48, 0.25 ;  /* 0x3e80000030657820 */ /* 0x000fe20000400000 */
[----:B------:R-:W-:Y:S01]  /*32a0*/  FSEL R26, R26, R77, P1 ;  /* 0x0000004d1a1a7208 */ /* 0x000fe20000800000 */
[----:B------:R-:W-:Y:S01]  /*32b0*/  FMUL R55, R22, R79 ;  /* 0x0000004f16377220 */ /* 0x000fe20000400000 */
[----:B------:R-:W-:Y:S01]  /*32c0*/  FSEL R97, R10, R69, P1 ;  /* 0x000000450a617208 */ /* 0x000fe20000800000 */
[----:B------:R-:W-:Y:S01]  /*32d0*/  FMUL R9, R64, 0.25 ;  /* 0x3e80000040097820 */ /* 0x000fe20000400000 */
[----:B------:R-:W-:Y:S01]  /*32e0*/  @!P4 FMUL R59, R59, 16777216 ;  /* 0x4b8000003b3bc820 */ /* 0x000fe20000400000 */
[----:B------:R-:W-:Y:S01]  /*32f0*/  FMUL R79, R22, R63 ;  /* 0x0000003f164f7220 */ /* 0x000fe20000400000 */
[----:B------:R-:W-:Y:S01]  /*3300*/  FSEL R46, R7, R46, P0 ;  /* 0x0000002e072e7208 */ /* 0x000fe20000000000 */
[----:B------:R-:W-:Y:S01]  /*3310*/  FMUL R10, R61, 0.25 ;  /* 0x3e8000003d0a7820 */ /* 0x000fe20000400000 */
[----:B------:R-:W-:-:S02]  /*3320*/  IMAD.IADD R63, R28, 0x1, -R49 ;  /* 0x000000011c3f7824 */ /* 0x000fc400078e0a31 */
[----:B------:R-:W-:Y:S01]  /*3330*/  FMUL R7, R38, 0.25 ;  /* 0x3e80000026077820 */ /* 0x000fe20000400000 */
[----:B------:R-:W-:Y:S01]  /*3340*/  FSEL R94, R94, R85, P1 ;  /* 0x000000555e5e7208 */ /* 0x000fe20000800000 */
[----:B------:R-:W-:Y:S01]  /*3350*/  @!P4 FMUL R83, R83, 16777216 ;  /* 0x4b8000005353c820 */ /* 0x000fe20000400000 */
[----:B------:R-:W-:Y:S01]  /*3360*/  FSEL R85, R8, R81, P1 ;  /* 0x0000005108557208 */ /* 0x000fe20000800000 */
[----:B------:R-:W-:Y:S01]  /*3370*/  FMUL R81, R22, R59 ;  /* 0x0000003b16517220 */ /* 0x000fe20000400000 */
[----:B------:R-:W-:Y:S01]  /*3380*/  FSEL R101, R101, R48, P1 ;  /* 0x0000003065657208 */ /* 0x000fe20000800000 */
[----:B------:R-:W-:Y:S02]  /*3390*/  VIADD R48, R29, 0xc0cafb0d ;  /* 0xc0cafb0d1d307836 */ /* 0x000fe40000000000 */
[----:B------:R-:W-:Y:S01]  /*33a0*/  @!P2 FMUL R26, R26, 16777216 ;  /* 0x4b8000001a1aa820 */ /* 0x000fe20000400000 */
[----:B------:R-:W-:Y:S01]  /*33b0*/  FMUL R93, R84, 0.25 ;  /* 0x3e800000545d7820 */ /* 0x000fe20000400000 */
[----:B------:R-:W-:Y:S01]  /*33c0*/  FSEL R64, R9, R64, P1 ;  /* 0x0000004009407208 */ /* 0x000fe20000800000 */
[----:B------:R-:W-:-:S02]  /*33d0*/  IMAD.MOV.U32 R59, RZ, RZ, 0x3dc6b27f ;  /* 0x3dc6b27fff3b7424 */ /* 0x000fc400078e00ff */
[----:B------:R-:W-:Y:S01]  /*33e0*/  FADD R63, R63, -1 ;  /* 0xbf8000003f3f7421 */ /* 0x000fe20000000000 */
[----:B------:R-:W-:Y:S01]  /*33f0*/  FSEL R61, R10, R61, P1 ;  /* 0x0000003d0a3d7208 */ /* 0x000fe20000800000 */
[----:B------:R-:W-:Y:S01]  /*3400*/  FMUL R9, R44, 0.25 ;  /* 0x3e8000002c097820 */ /* 0x000fe20000400000 */
[----:B------:R-:W-:Y:S01]  /*3410*/  FSEL R38, R7, R38, P0 ;  /* 0x0000002607267208 */ /* 0x000fe20000000000 */
[----:B------:R-:W-:Y:S01]  /*3420*/  FMUL R10, R41, 0.25 ;  /* 0x3e800000290a7820 */ /* 0x000fe20000400000 */
[----:B------:R-:W-:Y:S01]  /*3430*/  FMUL R69, R22, R83 ;  /* 0x0000005316457220 */ /* 0x000fe20000400000 */
[----:B------:R-:W-:Y:S01]  /*3440*/  FMUL R7, R34, 0.25 ;  /* 0x3e80000022077820 */ /* 0x000fe20000400000 */
[----:B0-----:R-:W-:Y:S01]  /*3450*/  FMUL R83, R23, R26 ;  /* 0x0000001a17537220 */ /* 0x001fe20000400000 */
[----:B------:R-:W-:Y:S01]  /*3460*/  LOP3.LUT R48, R48, 0xff800000, RZ, 0xc0, !PT ;  /* 0xff80000030307812 */ /* 0x000fe200078ec0ff */
[----:B------:R-:W-:Y:S01]  /*3470*/  FFMA.FTZ R26, R63, R59, -0.16845393180847167969 ;  /* 0xbe2c7f303f1a7423 */ /* 0x000fe2000001003b */
[----:B------:R-:W-:Y:S01]  /*3480*/  FSEL R93, R93, R84, P1 ;  /* 0x000000545d5d7208 */ /* 0x000fe20000800000 */
[----:B------:R-:W-:Y:S01]  /*3490*/  FMUL R91, R50, 0.25 ;  /* 0x3e800000325b7820 */ /* 0x000fe20000400000 */
[----:B------:R-:W-:Y:S01]  /*34a0*/  FSEL R44, R9, R44, P1 ;  /* 0x0000002c092c7208 */ /* 0x000fe20000800000 */
[----:B------:R-:W-:Y:S01]  /*34b0*/  FFMA.FTZ R26, R63, R26, 0.1716887056827545166 ;  /* 0x3e2fcf2a3f1a7423 */ /* 0x000fe2000001001a */
[----:B------:R-:W-:Y:S01]  /*34c0*/  FSEL R41, R10, R41, P1 ;  /* 0x000000290a297208 */ /* 0x000fe20000800000 */
[----:B------:R-:W-:Y:S01]  /*34d0*/  IMAD.IADD R30, R29, 0x1, -R48 ;  /* 0x000000011d1e7824 */ /* 0x000fe200078e0a30 */
[----:B------:R-:W-:Y:S01]  /*34e0*/  FSEL R34, R7, R34, P0 ;  /* 0x0000002207227208 */ /* 0x000fe20000000000 */
[----:B------:R-:W-:Y:S01]  /*34f0*/  FMUL R7, R76, 0.25 ;  /* 0x3e8000004c077820 */ /* 0x000fe20000400000 */
[----:B------:R-:W-:Y:S01]  /*3500*/  @!P2 FMUL R93, R93, 16777216 ;  /* 0x4b8000005d5da820 */ /* 0x000fe20000400000 */
[----:B------:R-:W-:Y:S01]  /*3510*/  @!P2 FMUL R44, R44, 16777216 ;  /* 0x4b8000002c2ca820 */ /* 0x000fe20000400000 */
[----:B------:R-:W-:Y:S01]  /*3520*/  FSEL R91, R91, R50, P0 ;  /* 0x000000325b5b7208 */ /* 0x000fe20000000000 */
[----:B------:R-:W-:Y:S01]  /*3530*/  @!P2 FMUL R41, R41, 16777216 ;  /* 0x4b8000002929a820 */ /* 0x000fe20000400000 */
[----:B------:R-:W-:Y:S01]  /*3540*/  FFMA.FTZ R26, R63, R26, -0.17900948226451873779 ;  /* 0xbe374e433f1a7423 */ /* 0x000fe2000001001a */
[----:B------:R-:W-:Y:S01]  /*3550*/  I2FP.F32.S32 R50, R48 ;  /* 0x0000003000327245 */ /* 0x000fe20000201400 */
[----:B------:R-:W-:Y:S01]  /*3560*/  FADD R30, R30, -1 ;  /* 0xbf8000001e1e7421 */ /* 0x000fe20000000000 */
[----:B------:R-:W-:Y:S01]  /*3570*/  FSEL R96, R7, R76, P1 ;  /* 0x0000004c07607208 */ /* 0x000fe20000800000 */
[C---:B------:R-:W-:Y:S01]  /*3580*/  FMUL R48, R23.reuse, R93 ;  /* 0x0000005d17307220 */ /* 0x040fe20000400000 */
[----:B------:R-:W-:Y:S01]  /*3590*/  FMUL R7, R68, 0.25 ;  /* 0x3e80000044077820 */ /* 0x000fe20000400000 */
[C---:B------:R-:W-:Y:S01]  /*35a0*/  FMUL R93, R23.reuse, R44 ;  /* 0x0000002c175d7220 */ /* 0x040fe20000400000 */
[----:B------:R-:W-:Y:S01]  /*35b0*/  FMUL R44, R23, R41 ;  /* 0x00000029172c7220 */ /* 0x000fe20000400000 */
[----:B------:R-:W-:Y:S01]  /*35c0*/  FFMA.FTZ R26, R63, R26, 0.20512372255325317383 ;  /* 0x3e520bf43f1a7423 */ /* 0x000fe2000001001a */
[----:B------:R-:W-:Y:S01]  /*35d0*/  FFMA.FTZ R41, R30, R59, -0.16845393180847167969 ;  /* 0xbe2c7f301e297423 */ /* 0x000fe2000001003b */
[----:B------:R-:W-:Y:S01]  /*35e0*/  FMUL R16, R25, 0.25 ;  /* 0x3e80000019107820 */ /* 0x000fe20000400000 */
[----:B------:R-:W-:Y:S01]  /*35f0*/  BAR.SYNC.DEFER_BLOCKING 0x0 ;  /* 0x0000000000007b1d */ /* 0x000fe20000010000 */
[----:B------:R-:W-:Y:S01]  /*3600*/  FMUL R8, R73, 0.25 ;  /* 0x3e80000049087820 */ /* 0x000fe20000400000 */
[----:B------:R-:W-:Y:S01]  /*3610*/  FSEL R68, R7, R68, P1 ;  /* 0x0000004407447208 */ /* 0x000fe20000800000 */
[C---:B------:R-:W-:Y:S01]  /*3620*/  FFMA.FTZ R26, R63.reuse, R26, -0.24046532809734344482 ;  /* 0xbe763c8b3f1a7423 */ /* 0x040fe2000001001a */
[----:B------:R-:W-:Y:S01]  /*3630*/  FMUL R7, R60, 0.25 ;  /* 0x3e8000003c077820 */ /* 0x000fe20000400000 */
[----:B------:R-:W-:Y:S01]  /*3640*/  FFMA.FTZ R41, R30, R41, 0.1716887056827545166 ;  /* 0x3e2fcf2a1e297423 */ /* 0x000fe20000010029 */
[----:B------:R-:W-:Y:S01]  /*3650*/  FMUL R5, R80, 0.25 ;  /* 0x3e80000050057820 */ /* 0x000fe20000400000 */
[----:B------:R-:W-:Y:S01]  /*3660*/  LOP3.LUT R14, R2, 0x7, RZ, 0xc0, !PT ;  /* 0x00000007020e7812 */ /* 0x000fe200078ec0ff */
[----:B------:R-:W-:Y:S01]  /*3670*/  FFMA.FTZ R26, R63, R26, 0.28857114911079406738 ;  /* 0x3e93bf993f1a7423 */ /* 0x000fe2000001001a */
[----:B------:R-:W-:Y:S01]  /*3680*/  FSEL R25, R16, R25, P1 ;  /* 0x0000001910197208 */ /* 0x000fe20000800000 */
[----:B------:R-:W-:Y:S01]  /*3690*/  FFMA.FTZ R41, R30, R41, -0.17900948226451873779 ;  /* 0xbe374e431e297423 */ /* 0x000fe20000010029 */
[----:B------:R-:W-:Y:S01]  /*36a0*/  FSEL R73, R8, R73, P1 ;  /* 0x0000004908497208 */ /* 0x000fe20000800000 */
[----:B------:R-:W-:Y:S01]  /*36b0*/  FMUL R8, R65, 0.25 ;  /* 0x3e80000041087820 */ /* 0x000fe20000400000 */
[----:B------:R-:W-:Y:S01]  /*36c0*/  FSEL R60, R7, R60, P1 ;  /* 0x0000003c073c7208 */ /* 0x000fe20000800000 */
[----:B------:R-:W-:Y:S01]  /*36d0*/  @!P4 FMUL R82, R82, 16777216 ;  /* 0x4b8000005252c820 */ /* 0x000fe20000400000 */
[----:B------:R-:W-:Y:S01]  /*36e0*/  @!P4 FMUL R62, R62, 16777216 ;  /* 0x4b8000003e3ec820 */ /* 0x000fe20000400000 */
[----:B------:R-:W-:Y:S01]  /*36f0*/  @!P4 FMUL R58, R58, 16777216 ;  /* 0x4b8000003a3ac820 */ /* 0x000fe20000400000 */
[----:B------:R-:W-:Y:S01]  /*3700*/  @!P4 FMUL R27, R27, 16777216 ;  /* 0x4b8000001b1bc820 */ /* 0x000fe20000400000 */
[----:B------:R-:W-:Y:S01]  /*3710*/  LEA R19, R14, UR7, 0x4 ;  /* 0x000000070e137c11 */ /* 0x000fe2000f8e20ff */
[----:B------:R-:W-:Y:S01]  /*3720*/  @!P4 FMUL R92, R92, 16777216 ;  /* 0x4b8000005c5cc820 */ /* 0x000fe20000400000 */
[----:B------:R-:W-:Y:S01]  /*3730*/  @!P4 FMUL R95, R95, 16777216 ;  /* 0x4b8000005f5fc820 */ /* 0x000fe20000400000 */
[----:B------:R-:W-:Y:S01]  /*3740*/  FFMA.FTZ R26, R63, R26, -0.36067417263984680176 ;  /* 0xbeb8aa493f1a7423 */ /* 0x000fe2000001001a */
[----:B------:R-:W-:Y:S01]  /*3750*/  FSEL R84, R5, R80, P1 ;  /* 0x0000005005547208 */ /* 0x000fe20000800000 */
[----:B------:R-:W-:Y:S01]  /*3760*/  @!P4 FMUL R31, R31, 16777216 ;  /* 0x4b8000001f1fc820 */ /* 0x000fe20000400000 */
[----:B------:R-:W-:Y:S01]  /*3770*/  LOP3.LUT R15, R2, 0x8, RZ, 0xc0, !PT ;  /* 0x00000008020f7812 */ /* 0x000fe200078ec0ff */
[----:B------:R-:W-:Y:S01]  /*3780*/  @!P2 FMUL R104, R104, 16777216 ;  /* 0x4b8000006868a820 */ /* 0x000fe20000400000 */
[----:B------:R-:W-:Y:S01]  /*3790*/  @!P2 FMUL R105, R105, 16777216 ;  /* 0x4b8000006969a820 */ /* 0x000fe20000400000 */
[----:B------:R-:W-:Y:S01]  /*37a0*/  @!P2 FMUL R25, R25, 16777216 ;  /* 0x4b8000001919a820 */ /* 0x000fe20000400000 */
[----:B------:R-:W-:Y:S01]  /*37b0*/  @!P2 FMUL R24, R24, 16777216 ;  /* 0x4b8000001818a820 */ /* 0x000fe20000400000 */
[----:B------:R-:W-:Y:S01]  /*37c0*/  FFMA.FTZ R41, R30, R41, 0.20512372255325317383 ;  /* 0x3e520bf41e297423 */ /* 0x000fe20000010029 */
[C---:B------:R-:W-:Y:S01]  /*37d0*/  FMUL R70, R22.reuse, R82 ;  /* 0x0000005216467220 */ /* 0x040fe20000400000 */
[----:B------:R-:W-:Y:S01]  /*37e0*/  FMUL R80, R22, R62 ;  /* 0x0000003e16507220 */ /* 0x000fe20000400000 */
[----:B------:R-:W-:Y:S01]  /*37f0*/  FSEL R65, R8, R65, P1 ;  /* 0x0000004108417208 */ /* 0x000fe20000800000 */
[C---:B------:R-:W-:Y:S01]  /*3800*/  FMUL R82, R22.reuse, R58 ;  /* 0x0000003a16527220 */ /* 0x040fe20000400000 */
[----:B------:R-:W-:Y:S01]  /*3810*/  FMUL R62, R22, R27 ;  /* 0x0000001b163e7220 */ /* 0x000fe20000400000 */
[----:B------:R-:W-:Y:S01]  /*3820*/  @!P2 FMUL R60, R60, 16777216 ;  /* 0x4b8000003c3ca820 */ /* 0x000fe20000400000 */
[----:B------:R-:W-:Y:S01]  /*3830*/  FMUL R8, R57, 0.25 ;  /* 0x3e80000039087820 */ /* 0x000fe20000400000 */
[C---:B------:R-:W-:Y:S01]  /*3840*/  FMUL R58, R22.reuse, R92 ;  /* 0x0000005c163a7220 */ /* 0x040fe20000400000 */
[----:B------:R-:W-:Y:S01]  /*3850*/  FMUL R27, R22, R95 ;  /* 0x0000005f161b7220 */ /* 0x000fe20000400000 */
[----:B------:R-:W-:Y:S01]  /*3860*/  FFMA.FTZ R26, R63, R26, 0.48089820146560668945 ;  /* 0x3ef6384a3f1a7423 */ /* 0x000fe2000001001a */
[--C-:B------:R-:W-:Y:S01]  /*3870*/  IMAD R18, R14, -0x8, R19.reuse ;  /* 0xfffffff80e127824 */ /* 0x100fe200078e0213 */
[----:B------:R-:W-:Y:S01]  /*3880*/  LOP3.LUT R20, R2, 0x1f0, RZ, 0xc0, !PT ;  /* 0x000001f002147812 */ /* 0x000fe200078ec0ff */
[----:B------:R-:W-:Y:S01]  /*3890*/  FMUL R31, R22, R31 ;  /* 0x0000001f161f7220 */ /* 0x000fe20000400000 */
[C---:B------:R-:W-:Y:S01]  /*38a0*/  FMUL R104, R23.reuse, R104 ;  /* 0x0000006817687220 */ /* 0x040fe20000400000 */
[C---:B------:R-:W-:Y:S01]  /*38b0*/  FMUL R105, R23.reuse, R105 ;  /* 0x0000006917697220 */ /* 0x040fe20000400000 */
[C---:B------:R-:W-:Y:S01]  /*38c0*/  FMUL R24, R23.reuse, R24 ;  /* 0x0000001817187220 */ /* 0x040fe20000400000 */
[----:B------:R-:W-:Y:S01]  /*38d0*/  FFMA.FTZ R41, R30, R41, -0.24046532809734344482 ;  /* 0xbe763c8b1e297423 */ /* 0x000fe20000010029 */
[----:B------:R-:W-:Y:S01]  /*38e0*/  FMUL R25, R23, R25 ;  /* 0x0000001917197220 */ /* 0x000fe20000400000 */
[----:B------:R-:W-:-:S02]  /*38f0*/  IMAD R19, R15, 0x200, R19 ;  /* 0x000002000f137824 */ /* 0x000fc400078e0213 */
[----:B------:R-:W-:Y:S01]  /*3900*/  FMUL R95, R23, R60 ;  /* 0x0000003c175f7220 */ /* 0x000fe20000400000 */
[----:B------:R-:W-:Y:S01]  /*3910*/  FFMA.FTZ R60, R63, R26, -0.72134751081466674805 ;  /* 0xbf38aa3b3f3c7423 */ /* 0x000fe2000001001a */
[----:B------:R-:W-:Y:S01]  /*3920*/  FSEL R57, R8, R57, P1 ;  /* 0x0000003908397208 */ /* 0x000fe20000800000 */
[----:B------:R-:W-:Y:S01]  /*3930*/  FFMA.FTZ R41, R30, R41, 0.28857114911079406738 ;  /* 0x3e93bf991e297423 */ /* 0x000fe20000010029 */
[----:B------:R-:W-:Y:S01]  /*3940*/  F2FP.BF16.F32.PACK_AB R26, R58, R27 ;  /* 0x0000001b3a1a723e */ /* 0x000fe200000010ff */
[----:B------:R-:W-:Y:S01]  /*3950*/  FMUL R5, R72, 0.25 ;  /* 0x3e80000048057820 */ /* 0x000fe20000400000 */
[----:B------:R-:W-:Y:S01]  /*3960*/  FMUL R7, R56, 0.25 ;  /* 0x3e80000038077820 */ /* 0x000fe20000400000 */
[----:B------:R-:W-:Y:S01]  /*3970*/  FMUL R99, R52, 0.25 ;  /* 0x3e80000034637820 */ /* 0x000fe20000400000 */
[----:B------:R-:W-:Y:S01]  /*3980*/  FMUL R8, R45, 0.25 ;  /* 0x3e8000002d087820 */ /* 0x000fe20000400000 */
[----:B------:R-:W-:Y:S01]  /*3990*/  FMUL R9, R40, 0.25 ;  /* 0x3e80000028097820 */ /* 0x000fe20000400000 */
[----:B------:R-:W-:Y:S01]  /*39a0*/  FMUL R10, R37, 0.25 ;  /* 0x3e800000250a7820 */ /* 0x000fe20000400000 */
[----:B------:R-:W-:Y:S01]  /*39b0*/  FMUL R11, R36, 0.25 ;  /* 0x3e800000240b7820 */ /* 0x000fe20000400000 */
[----:B------:R-:W-:Y:S01]  /*39c0*/  FMUL R103, R32, 0.25 ;  /* 0x3e80000020677820 */ /* 0x000fe20000400000 */
[----:B------:R-:W-:Y:S01]  /*39d0*/  IMAD R19, R20, 0x8, R19 ;  /* 0x0000000814137824 */ /* 0x000fe200078e0213 */
[----:B------:R-:W-:Y:S01]  /*39e0*/  F2FP.BF16.F32.PACK_AB R24, R105, R24 ;  /* 0x000000186918723e */ /* 0x000fe200000010ff */
[----:B------:R-:W-:Y:S01]  /*39f0*/  FFMA.FTZ R41, R30, R41, -0.36067417263984680176 ;  /* 0xbeb8aa491e297423 */ /* 0x000fe20000010029 */
[----:B------:R-:W-:Y:S01]  /*3a00*/  F2FP.BF16.F32.PACK_AB R25, R104, R25 ;  /* 0x000000196819723e */ /* 0x000fe200000010ff */
[----:B------:R-:W-:Y:S01]  /*3a10*/  IMAD.SHL.U32 R17, R2, 0x4, RZ ;  /* 0x0000000402117824 */ /* 0x000fe200078e00ff */
[----:B------:R-:W-:Y:S01]  /*3a20*/  F2FP.BF16.F32.PACK_AB R27, R31, R62 ;  /* 0x0000003e1f1b723e */ /* 0x000fe200000010ff */
[----:B------:R-:W-:Y:S01]  /*3a30*/  FFMA.FTZ R41, R30, R41, 0.48089820146560668945 ;  /* 0x3ef6384a1e297423 */ /* 0x000fe20000010029 */
[----:B------:R-:W-:Y:S01]  /*3a40*/  FSEL R72, R5, R72, P1 ;  /* 0x0000004805487208 */ /* 0x000fe20000800000 */
[----:B------:R-:W-:Y:S01]  /*3a50*/  @!P2 FMUL R94, R94, 16777216 ;  /* 0x4b8000005e5ea820 */ /* 0x000fe20000400000 */
[----:B------:R-:W-:Y:S01]  /*3a60*/  FSEL R56, R7, R56, P1 ;  /* 0x0000003807387208 */ /* 0x000fe20000800000 */
[----:B------:R-:W-:Y:S01]  /*3a70*/  STSM.16.M88.4 [R19], R24 ;  /* 0x0000001813007844 */ /* 0x000fe20000000200 */
[----:B------:R-:W-:Y:S01]  /*3a80*/  FSEL R99, R99, R52, P1 ;  /* 0x0000003463637208 */ /* 0x000fe20000800000 */
[----:B------:R-:W-:Y:S01]  /*3a90*/  @!P2 FMUL R85, R85, 16777216 ;  /* 0x4b8000005555a820 */ /* 0x000fe20000400000 */
        /* <DEDUP_REMOVED lines=26> */
[----:B------:R-:W-:Y:S01]  /*3c40*/  FFMA.FTZ R41, R30, R41, -0.72134751081466674805 ;  /* 0xbf38aa3b1e297423 */ /* 0x000fe20000010029 */
[----:B------:R-:W-:Y:S01]  /*3c50*/  ISETP.GE.U32.AND P1, PT, R28, 0x7f800000, PT ;  /* 0x7f8000001c00780c */ /* 0x000fe20003f26070 */
[----:B------:R-:W-:Y:S01]  /*3c60*/  @!P4 FMUL R67, R67, 16777216 ;  /* 0x4b8000004343c820 */ /* 0x000fe20000400000 */
[----:B------:R-:W-:Y:S01]  /*3c70*/  ISETP.GE.U32.AND P2, PT, R29, 0x7f800000, PT ;  /* 0x7f8000001d00780c */ /* 0x000fe20003f46070 */
[----:B------:R-:W-:Y:S01]  /*3c80*/  FMUL R60, R63, R60 ;  /* 0x0000003c3f3c7220 */ /* 0x000fe20000400000 */
[----:B------:R-:W-:Y:S01]  /*3c90*/  LOP3.LUT R17, R17, 0x3c0, RZ, 0xc0, !PT ;  /* 0x000003c011117812 */ /* 0x000fe200078ec0ff */
[----:B------:R-:W-:Y:S01]  /*3ca0*/  FMUL R41, R30, R41 ;  /* 0x000000291e297220 */ /* 0x000fe20000400000 */
[----:B------:R-:W-:Y:S01]  /*3cb0*/  I2FP.F32.S32 R32, R49 ;  /* 0x0000003100207245 */ /* 0x000fe20000201400 */
[----:B------:R-:W-:Y:S01]  /*3cc0*/  @!P4 FMUL R71, R71, 16777216 ;  /* 0x4b8000004747c820 */ /* 0x000fe20000400000 */
[----:B------:R-:W-:Y:S01]  /*3cd0*/  FSEL R21, RZ, -23, P3 ;  /* 0xc1b80000ff157808 */ /* 0x000fe20001800000 */
[----:B------:R-:W-:-:S02]  /*3ce0*/  IMAD.IADD R52, R17, 0x1, R18 ;  /* 0x0000000111347824 */ /* 0x000fc400078e0212 */
[----:B------:R-:W-:Y:S01]  /*3cf0*/  FMUL R77, R22, R67 ;  /* 0x00000043164d7220 */ /* 0x000fe20000400000 */
[----:B------:R-:W-:Y:S01]  /*3d00*/  FMUL R60, R63, R60 ;  /* 0x0000003c3f3c7220 */ /* 0x000fe20000400000 */
[----:B------:R-:W-:Y:S01]  /*3d10*/  FMUL R41, R30, R41 ;  /* 0x000000291e297220 */ /* 0x000fe20000400000 */
[----:B------:R-:W-:Y:S01]  /*3d20*/  IMAD.SHL.U32 R67, R2, 0x10, RZ ;  /* 0x0000001002437824 */ /* 0x000fe200078e00ff */
[----:B------:R-:W-:Y:S01]  /*3d30*/  LEA.HI R15, R15, R52, RZ, 0x1f ;  /* 0x000000340f0f7211 */ /* 0x000fe200078ff8ff */
[----:B------:R-:W-:Y:S01]  /*3d40*/  FMUL R89, R54, 0.25 ;  /* 0x3e80000036597820 */ /* 0x000fe20000400000 */
[----:B------:R-:W-:Y:S01]  /*3d50*/  FMUL R90, R51, 0.25 ;  /* 0x3e800000335a7820 */ /* 0x000fe20000400000 */
[----:B------:R-:W-:Y:S01]  /*3d60*/  FFMA.FTZ R33, R32, 1.1920928955078125e-07, R33 ;  /* 0x3400000020217823 */ /* 0x000fe20000010021 */
[----:B------:R-:W-:Y:S01]  /*3d70*/  FMUL R52, R22, R71 ;  /* 0x0000004716347220 */ /* 0x000fe20000400000 */
[----:B------:R-:W-:Y:S01]  /*3d80*/  FFMA.FTZ R62, R63, 1.4426950216293334961, R60 ;  /* 0x3fb8aa3b3f3e7823 */ /* 0x000fe2000001003c */
[----:B------:R-:W-:Y:S01]  /*3d90*/  FFMA.FTZ R41, R30, 1.4426950216293334961, R41 ;  /* 0x3fb8aa3b1e297823 */ /* 0x000fe20000010029 */
[----:B------:R-:W-:Y:S01]  /*3da0*/  FFMA.FTZ R32, R50, 1.1920928955078125e-07, R21 ;  /* 0x3400000032207823 */ /* 0x000fe20000010015 */
[----:B------:R-:W-:Y:S01]  /*3db0*/  FMUL R71, R23, R85 ;  /* 0x0000005517477220 */ /* 0x000fe20000400000 */
[----:B------:R-:W-:-:S02]  /*3dc0*/  @P1 IMAD.MOV.U32 R31, RZ, RZ, 0x7f800000 ;  /* 0x7f800000ff1f1424 */ /* 0x000fc400078e00ff */
[----:B------:R-:W-:Y:S01]  /*3dd0*/  FMUL R85, R23, R72 ;  /* 0x0000004817557220 */ /* 0x000fe20000400000 */
[----:B------:R-:W-:Y:S01]  /*3de0*/  @P2 IMAD.MOV.U32 R30, RZ, RZ, 0x7f800000 ;  /* 0x7f800000ff1e2424 */ /* 0x000fe200078e00ff */
[----:B------:R-:W-:Y:S01]  /*3df0*/  LOP3.LUT R67, R67, 0x1ff0, RZ, 0xc0, !PT ;  /* 0x00001ff043437812 */ /* 0x000fe200078ec0ff */
[----:B------:R-:W-:Y:S01]  /*3e00*/  BAR.SYNC.DEFER_BLOCKING 0x0 ;  /* 0x0000000000007b1d */ /* 0x000fe20000010000 */
[----:B------:R-:W-:Y:S01]  /*3e10*/  FMUL R72, R23, R61 ;  /* 0x0000003d17487220 */ /* 0x000fe20000400000 */
[----:B------:R-:W-:Y:S01]  /*3e20*/  FADD R61, R33, R62 ;  /* 0x0000003e213d7221 */ /* 0x000fe20000000000 */
[----:B------:R-:W-:Y:S01]  /*3e30*/  FSEL R89, R89, R54, P0 ;  /* 0x0000003659597208 */ /* 0x000fe20000000000 */
[----:B------:R-:W-:Y:S01]  /*3e40*/  FADD R63, R32, R41 ;  /* 0x00000029203f7221 */ /* 0x000fe20000000000 */
[----:B------:R-:W-:Y:S01]  /*3e50*/  FSEL R90, R90, R51, P0 ;  /* 0x000000335a5a7208 */ /* 0x000fe20000000000 */
[C---:B------:R-:W-:Y:S01]  /*3e60*/  @P1 FFMA.FTZ R61, R28.reuse, R31, +INF ;  /* 0x7f8000001c3d1423 */ /* 0x040fe2000001001f */
[----:B------:R-:W-:Y:S01]  /*3e70*/  FSETP.NEU.AND P0, PT, R28, RZ, PT ;  /* 0x000000ff1c00720b */ /* 0x000fe20003f0d000 */
[C---:B------:R-:W-:Y:S01]  /*3e80*/  @P2 FFMA.FTZ R63, R29.reuse, R30, +INF ;  /* 0x7f8000001d3f2423 */ /* 0x040fe2000001001e */
[----:B------:R-:W-:Y:S01]  /*3e90*/  FSETP.NEU.AND P1, PT, R29, RZ, PT ;  /* 0x000000ff1d00720b */ /* 0x000fe20003f2d000 */
[----:B------:R-:W-:Y:S01]  /*3ea0*/  @!P4 FMUL R39, R39, 16777216 ;  /* 0x4b8000002727c820 */ /* 0x000fe20000400000 */
[----:B------:R-:W-:Y:S01]  /*3eb0*/  @!P4 FMUL R38, R38, 16777216 ;  /* 0x4b8000002626c820 */ /* 0x000fe20000400000 */
[----:B------:R-:W-:Y:S01]  /*3ec0*/  @!P4 FMUL R35, R35, 16777216 ;  /* 0x4b8000002323c820 */ /* 0x000fe20000400000 */
[----:B------:R-:W-:Y:S01]  /*3ed0*/  @!P4 FMUL R34, R34, 16777216 ;  /* 0x4b8000002222c820 */ /* 0x000fe20000400000 */
[C---:B------:R-:W-:Y:S01]  /*3ee0*/  FMUL R39, R22.reuse, R39 ;  /* 0x0000002716277220 */ /* 0x040fe20000400000 */
[C---:B------:R-:W-:Y:S01]  /*3ef0*/  FMUL R38, R22.reuse, R38 ;  /* 0x0000002616267220 */ /* 0x040fe20000400000 */
[C---:B------:R-:W-:Y:S01]  /*3f00*/  FMUL R35, R22.reuse, R35 ;  /* 0x0000002316237220 */ /* 0x040fe20000400000 */
[----:B------:R-:W-:Y:S01]  /*3f10*/  FMUL R34, R22, R34 ;  /* 0x0000002216227220 */ /* 0x000fe20000400000 */
[C---:B------:R-:W-:Y:S01]  /*3f20*/  FMUL R37, R23.reuse, R37 ;  /* 0x0000002517257220 */ /* 0x040fe20000400000 */
[C---:B------:R-:W-:Y:S01]  /*3f30*/  FMUL R36, R23.reuse, R36 ;  /* 0x0000002417247220 */ /* 0x040fe20000400000 */
[C---:B------:R-:W-:Y:S01]  /*3f40*/  FMUL R102, R23.reuse, R102 ;  /* 0x0000006617667220 */ /* 0x040fe20000400000 */
[----:B------:R-:W-:Y:S01]  /*3f50*/  FMUL R103, R23, R103 ;  /* 0x0000006717677220 */ /* 0x000fe20000400000 */
[----:B------:R-:W-:Y:S01]  /*3f60*/  F2FP.BF16.F32.PACK_AB R38, R38, R34 ;  /* 0x000000222626723e */ /* 0x000fe200000010ff */
[----:B------:R-:W-:Y:S01]  /*3f70*/  @!P4 FMUL R47, R47, 16777216 ;  /* 0x4b8000002f2fc820 */ /* 0x000fe20000400000 */
[----:B------:R-:W0:Y:S01]  /*3f80*/  LDS.128 R28, [R67+UR7] ;  /* 0x00000007431c7984 */ /* 0x000e220008000c00 */
[----:B------:R-:W-:Y:S01]  /*3f90*/  F2FP.BF16.F32.PACK_AB R37, R37, R102 ;  /* 0x000000662525723e */ /* 0x000fe200000010ff */
[----:B------:R-:W-:Y:S01]  /*3fa0*/  @!P4 FMUL R46, R46, 16777216 ;  /* 0x4b8000002e2ec820 */ /* 0x000fe20000400000 */
[----:B------:R-:W-:Y:S01]  /*3fb0*/  F2FP.BF16.F32.PACK_AB R36, R36, R103 ;  /* 0x000000672424723e */ /* 0x000fe200000010ff */
[----:B------:R-:W-:Y:S01]  /*3fc0*/  @!P4 FMUL R43, R43, 16777216 ;  /* 0x4b8000002b2bc820 */ /* 0x000fe20000400000 */
[----:B------:R-:W-:Y:S01]  /*3fd0*/  F2FP.BF16.F32.PACK_AB R39, R39, R35 ;  /* 0x000000232727723e */ /* 0x000fe200000010ff */
[----:B------:R-:W-:Y:S01]  /*3fe0*/  BAR.SYNC.DEFER_BLOCKING 0x0 ;  /* 0x0000000000007b1d */ /* 0x000fe20000010000 */
[----:B------:R-:W-:Y:S01]  /*3ff0*/  @!P4 FMUL R42, R42, 16777216 ;  /* 0x4b8000002a2ac820 */ /* 0x000fe20000400000 */
[C---:B------:R-:W-:Y:S01]  /*4000*/  FMUL R47, R22.reuse, R47 ;  /* 0x0000002f162f7220 */ /* 0x040fe20000400000 */
[C---:B------:R-:W-:Y:S01]  /*4010*/  FMUL R46, R22.reuse, R46 ;  /* 0x0000002e162e7220 */ /* 0x040fe20000400000 */
[C---:B------:R-:W-:Y:S01]  /*4020*/  FMUL R43, R22.reuse, R43 ;  /* 0x0000002b162b7220 */ /* 0x040fe20000400000 */
[----:B------:R-:W-:Y:S01]  /*4030*/  FMUL R42, R22, R42 ;  /* 0x0000002a162a7220 */ /* 0x000fe20000400000 */
[C---:B------:R-:W-:Y:S01]  /*4040*/  FMUL R45, R23.reuse, R45 ;  /* 0x0000002d172d7220 */ /* 0x040fe20000400000 */
[----:B------:R-:W-:Y:S01]  /*4050*/  FMUL R40, R23, R40 ;  /* 0x0000002817287220 */ /* 0x000fe20000400000 */
[----:B------:R-:W-:Y:S01]  /*4060*/  @!P4 FMUL R88, R88, 16777216 ;  /* 0x4b8000005858c820 */ /* 0x000fe20000400000 */
[----:B------:R-:W-:Y:S01]  /*4070*/  F2FP.BF16.F32.PACK_AB R35, R47, R43 ;  /* 0x0000002b2f23723e */ /* 0x000fe200000010ff */
[----:B------:R-:W-:Y:S01]  /*4080*/  @!P4 FMUL R89, R89, 16777216 ;  /* 0x4b8000005959c820 */ /* 0x000fe20000400000 */
[----:B------:R-:W-:Y:S01]  /*4090*/  F2FP.BF16.F32.PACK_AB R33, R45, R44 ;  /* 0x0000002c2d21723e */ /* 0x000fe200000010ff */
[----:B------:R-:W-:Y:S01]  /*40a0*/  @!P4 FMUL R90, R90, 16777216 ;  /* 0x4b8000005a5ac820 */ /* 0x000fe20000400000 */
[----:B------:R-:W-:Y:S01]  /*40b0*/  F2FP.BF16.F32.PACK_AB R32, R93, R40 ;  /* 0x000000285d20723e */ /* 0x000fe200000010ff */
[----:B------:R-:W-:Y:S01]  /*40c0*/  @!P4 FMUL R91, R91, 16777216 ;  /* 0x4b8000005b5bc820 */ /* 0x000fe20000400000 */
[----:B------:R-:W-:Y:S01]  /*40d0*/  F2FP.BF16.F32.PACK_AB R34, R46, R42 ;  /* 0x0000002a2e22723e */ /* 0x000fe200000010ff */
[C---:B------:R-:W-:Y:S01]  /*40e0*/  FMUL R107, R23.reuse, R98 ;  /* 0x00000062176b7220 */ /* 0x040fe20000400000 */
[C---:B------:R-:W-:Y:S01]  /*40f0*/  FMUL R88, R22.reuse, R88 ;  /* 0x0000005816587220 */ /* 0x040fe20000400000 */
[C---:B------:R-:W-:Y:S01]  /*4100*/  FMUL R89, R22.reuse, R89 ;  /* 0x0000005916597220 */ /* 0x040fe20000400000 */
[C---:B------:R-:W-:Y:S01]  /*4110*/  FMUL R90, R22.reuse, R90 ;  /* 0x0000005a165a7220 */ /* 0x040fe20000400000 */
[----:B------:R-:W-:Y:S01]  /*4120*/  FMUL R91, R22, R91 ;  /* 0x0000005b165b7220 */ /* 0x000fe20000400000 */
[C---:B------:R-:W-:Y:S01]  /*4130*/  FMUL R99, R23.reuse, R99 ;  /* 0x0000006317637220 */ /* 0x040fe20000400000 */
[C---:B------:R-:W-:Y:S01]  /*4140*/  FMUL R100, R23.reuse, R100 ;  /* 0x0000006417647220 */ /* 0x040fe20000400000 */
[----:B------:R-:W-:Y:S01]  /*4150*/  FMUL R98, R23, R101 ;  /* 0x0000006517627220 */ /* 0x000fe20000400000 */
[----:B------:R-:W-:Y:S01]  /*4160*/  STSM.16.M88.4 [R19], R36 ;  /* 0x0000002413007844 */ /* 0x000fe20000000200 */
[----:B------:R-:W-:Y:S01]  /*4170*/  F2FP.BF16.F32.PACK_AB R46, R89, R91 ;  /* 0x0000005b592e723e */ /* 0x000fe200000010ff */
[----:B------:R-:W-:Y:S01]  /*4180*/  @!P4 FMUL R74, R74, 16777216 ;  /* 0x4b8000004a4ac820 */ /* 0x000fe20000400000 */
[----:B------:R-:W-:Y:S01]  /*4190*/  F2FP.BF16.F32.PACK_AB R45, R107, R100 ;  /* 0x000000646b2d723e */ /* 0x000fe200000010ff */
[----:B------:R-:W-:Y:S01]  /*41a0*/  BAR.SYNC.DEFER_BLOCKING 0x0 ;  /* 0x0000000000007b1d */ /* 0x000fe20000010000 */
[----:B------:R-:W-:Y:S01]  /*41b0*/  F2FP.BF16.F32.PACK_AB R44, R99, R98 ;  /* 0x00000062632c723e */ /* 0x000fe200000010ff */
[----:B------:R-:W-:Y:S01]  /*41c0*/  FMUL R76, R22, R74 ;  /* 0x0000004a164c7220 */ /* 0x000fe20000400000 */
[----:B------:R-:W-:Y:S01]  /*41d0*/  F2FP.BF16.F32.PACK_AB R47, R88, R90 ;  /* 0x0000005a582f723e */ /* 0x000fe200000010ff */
[C---:B------:R-:W-:Y:S01]  /*41e0*/  FMUL R74, R23.reuse, R84 ;  /* 0x00000054174a7220 */ /* 0x040fe20000400000 */
[C---:B------:R-:W-:Y:S01]  /*41f0*/  FMUL R84, R23.reuse, R73 ;  /* 0x0000004917547220 */ /* 0x040fe20000400000 */
[C---:B------:R-:W-:Y:S01]  /*4200*/  FMUL R73, R23.reuse, R57 ;  /* 0x0000003917497220 */ /* 0x040fe20000400000 */
[----:B------:R-:W-:Y:S01]  /*4210*/  FMUL R106, R23, R56 ;  /* 0x00000038176a7220 */ /* 0x000fe20000400000 */
[----:B------:R-:W1:Y:S01]  /*4220*/  LDC R5, c[0x0][0x278] ;  /* 0x00009e00ff057b82 */ /* 0x000e620000000800 */
[----:B------:R-:W-:Y:S01]  /*4230*/  @!P4 FMUL R87, R87, 16777216 ;  /* 0x4b8000005757c820 */ /* 0x000fe20000400000 */
[----:B------:R-:W-:Y:S01]  /*4240*/  @!P4 FMUL R86, R86, 16777216 ;  /* 0x4b8000005656c820 */ /* 0x000fe20000400000 */
[----:B------:R-:W-:Y:S01]  /*4250*/  @!P4 FMUL R78, R78, 16777216 ;  /* 0x4b8000004e4ec820 */ /* 0x000fe20000400000 */
[----:B------:R-:W-:Y:S01]  /*4260*/  @!P4 FMUL R66, R66, 16777216 ;  /* 0x4b8000004242c820 */ /* 0x000fe20000400000 */
[C---:B------:R-:W-:Y:S01]  /*4270*/  FMUL R51, R22.reuse, R87 ;  /* 0x0000005716337220 */ /* 0x040fe20000400000 */
[C---:B------:R-:W-:Y:S01]  /*4280*/  FMUL R50, R22.reuse, R86 ;  /* 0x0000005616327220 */ /* 0x040fe20000400000 */
[C---:B------:R-:W-:Y:S01]  /*4290*/  FMUL R54, R22.reuse, R78 ;  /* 0x0000004e16367220 */ /* 0x040fe20000400000 */
[C---:B------:R-:W-:Y:S01]  /*42a0*/  FMUL R78, R22.reuse, R66 ;  /* 0x00000042164e7220 */ /* 0x040fe20000400000 */
[C---:B------:R-:W-:Y:S01]  /*42b0*/  FMUL R97, R23.reuse, R97 ;  /* 0x0000006117617220 */ /* 0x040fe20000400000 */
[C---:B------:R-:W-:Y:S01]  /*42c0*/  FMUL R86, R23.reuse, R68 ;  /* 0x0000004417567220 */ /* 0x040fe20000400000 */
[C---:B------:R-:W-:Y:S01]  /*42d0*/  FMUL R87, R23.reuse, R65 ;  /* 0x0000004117577220 */ /* 0x040fe20000400000 */
[----:B------:R-:W-:Y:S01]  /*42e0*/  FMUL R92, R23, R64 ;  /* 0x00000040175c7220 */ /* 0x000fe20000400000 */
[----:B------:R-:W-:Y:S01]  /*42f0*/  @!P4 FMUL R75, R75, 16777216 ;  /* 0x4b8000004b4bc820 */ /* 0x000fe20000400000 */
[C---:B------:R-:W-:Y:S01]  /*4300*/  FMUL R49, R23.reuse, R94 ;  /* 0x0000005e17317220 */ /* 0x040fe20000400000 */
[----:B------:R-:W-:Y:S01]  /*4310*/  FMUL R96, R23, R96 ;  /* 0x0000006017607220 */ /* 0x000fe20000400000 */
[----:B------:R-:W-:Y:S01]  /*4320*/  LDS.128 R24, [R67+UR7] ;  /* 0x0000000743187984 */ /* 0x000fe20008000c00 */
[----:B------:R-:W-:Y:S01]  /*4330*/  FMUL R75, R22, R75 ;  /* 0x0000004b164b7220 */ /* 0x000fe20000400000 */
[----:B------:R-:W-:Y:S01]  /*4340*/  ULDC.64 UR4, c[0x0][0x270] ;  /* 0x00009c0000047ab9 */ /* 0x000fe20000000a00 */
[----:B------:R-:W-:Y:S01]  /*4350*/  F2FP.BF16.F32.PACK_AB R54, R54, R76 ;  /* 0x0000004c3636723e */ /* 0x000fe200000010ff */
[----:B------:R-:W-:Y:S01]  /*4360*/  BAR.SYNC.DEFER_BLOCKING 0x0 ;  /* 0x0000000000007b1d */ /* 0x000fe20000010000 */
[----:B------:R-:W-:Y:S01]  /*4370*/  UIMAD UR4, UR6, UR4, URZ ;  /* 0x00000004060472a4 */ /* 0x000fe2000f8e023f */
[----:B------:R-:W-:Y:S01]  /*4380*/  F2FP.BF16.F32.PACK_AB R55, R55, R75 ;  /* 0x0000004b3737723e */ /* 0x000fe200000010ff */
[----:B-1----:R-:W-:Y:S01]  /*4390*/  IMAD R6, R6, R5, RZ ;  /* 0x0000000506067224 */ /* 0x002fe200078e02ff */
[----:B------:R-:W-:-:S02]  /*43a0*/  F2FP.BF16.F32.PACK_AB R48, R48, R74 ;  /* 0x0000004a3030723e */ /* 0x000fc400000010ff */
[----:B------:R-:W-:Y:S01]  /*43b0*/  F2FP.BF16.F32.PACK_AB R49, R49, R71 ;  /* 0x000000473131723e */ /* 0x000fe200000010ff */
[----:B------:R-:W-:Y:S01]  /*43c0*/  IMAD R7, R5, 0x2, R6 ;  /* 0x0000000205077824 */ /* 0x000fe200078e0206 */
[----:B------:R-:W-:Y:S02]  /*43d0*/  F2FP.BF16.F32.PACK_AB R50, R50, R70 ;  /* 0x000000463232723e */ /* 0x000fe400000010ff */
[----:B------:R-:W-:Y:S01]  /*43e0*/  F2FP.BF16.F32.PACK_AB R51, R51, R69 ;  /* 0x000000453333723e */ /* 0x000fe200000010ff */
[C---:B------:R-:W-:Y:S01]  /*43f0*/  IMAD R8, R5.reuse, 0x2, R7 ;  /* 0x0000000205087824 */ /* 0x040fe200078e0207 */
[----:B0-----:R-:W-:Y:S02]  /*4400*/  PRMT R70, R28, 0x7632, R70 ;  /* 0x000076321c467816 */ /* 0x001fe40000000046 */
[----:B------:R-:W-:Y:S01]  /*4410*/  PRMT R74, R30, 0x7632, R74 ;  /* 0x000076321e4a7816 */ /* 0x000fe2000000004a */
[----:B------:R-:W-:Y:S01]  /*4420*/  IMAD R9, R5, 0x2, R8 ;  /* 0x0000000205097824 */ /* 0x000fe200078e0208 */
[----:B------:R-:W-:-:S03]  /*4430*/  FSEL R61, R61, -INF , P0 ;  /* 0xff8000003d3d7808 */ /* 0x000fc60000000000 */
[----:B------:R-:W-:Y:S02]  /*4440*/  IMAD R10, R5, 0x2, R9 ;  /* 0x00000002050a7824 */ /* 0x000fe400078e0209 */
[----:B------:R-:W-:Y:S01]  /*4450*/  FFMA R4, R61, 0.69314718246459960938, R4 ;  /* 0x3f3172183d047823 */ /* 0x000fe20000000004 */
[----:B------:R0:W-:Y:S01]  /*4460*/  STSM.16.M88.4 [R19], R32 ;  /* 0x0000002013007844 */ /* 0x0001e20000000200 */
[C---:B------:R-:W-:Y:S01]  /*4470*/  IMAD R11, R5.reuse, 0x2, R10 ;  /* 0x00000002050b7824 */ /* 0x040fe200078e020a */
[----:B------:R-:W-:Y:S03]  /*4480*/  BAR.SYNC.DEFER_BLOCKING 0x0 ;  /* 0x0000000000007b1d */ /* 0x000fe60000010000 */
[----:B------:R-:W-:-:S04]  /*4490*/  IMAD R12, R5, 0x2, R11 ;  /* 0x00000002050c7824 */ /* 0x000fc800078e020b */
[----:B------:R-:W-:-:S04]  /*44a0*/  IMAD R13, R5, 0x2, R12 ;  /* 0x00000002050d7824 */ /* 0x000fc800078e020c */
[----:B------:R-:W-:Y:S01]  /*44b0*/  IMAD R14, R5, 0x2, R13 ;  /* 0x00000002050e7824 */ /* 0x000fe200078e020d */
[----:B0-----:R-:W-:-:S03]  /*44c0*/  F2FP.BF16.F32.PACK_AB R32, R95, R106 ;  /* 0x0000006a5f20723e */ /* 0x001fc600000010ff */
[C---:B------:R-:W-:Y:S01]  /*44d0*/  IMAD R16, R5.reuse, 0x2, R14 ;  /* 0x0000000205107824 */ /* 0x040fe200078e020e */
[----:B------:R-:W-:Y:S02]  /*44e0*/  F2FP.BF16.F32.PACK_AB R33, R72, R73 ;  /* 0x000000494821723e */ /* 0x000fe400000010ff */
[----:B------:R-:W-:Y:S01]  /*44f0*/  F2FP.BF16.F32.PACK_AB R34, R80, R82 ;  /* 0x000000525022723e */ /* 0x000fe200000010ff */
[----:B------:R-:W-:Y:S01]  /*4500*/  IMAD R17, R5, 0x2, R16 ;  /* 0x0000000205117824 */ /* 0x000fe200078e0210 */
[----:B------:R-:W-:Y:S01]  /*4510*/  F2FP.BF16.F32.PACK_AB R35, R79, R81 ;  /* 0x000000514f23723e */ /* 0x000fe200000010ff */
[----:B------:R-:W0:Y:S01]  /*4520*/  LDC.64 R72, c[0x0][0x228] ;  /* 0x00008a00ff487b82 */ /* 0x000e220000000a00 */
[----:B------:R-:W-:Y:S01]  /*4530*/  IMAD R82, R0, UR5, RZ ;  /* 0x0000000500527c24 */ /* 0x000fe2000f8e02ff */
[----:B------:R-:W-:Y:S01]  /*4540*/  USHF.L.U32 UR5, UR4, 0x1, URZ ;  /* 0x0000000104057899 */ /* 0x000fe2000800063f */
[C---:B------:R-:W-:Y:S01]  /*4550*/  IMAD R18, R5.reuse, 0x2, R17 ;  /* 0x0000000205127824 */ /* 0x040fe200078e0211 */
[----:B------:R-:W1:Y:S03]  /*4560*/  LDS.128 R40, [R67+UR7] ;  /* 0x0000000743287984 */ /* 0x000e660008000c00 */
[C---:B------:R-:W-:Y:S01]  /*4570*/  IMAD R20, R5.reuse, 0x2, R18 ;  /* 0x0000000205147824 */ /* 0x040fe200078e0212 */
[----:B------:R-:W-:Y:S03]  /*4580*/  BAR.SYNC.DEFER_BLOCKING 0x0 ;  /* 0x0000000000007b1d */ /* 0x000fe60000010000 */
[----:B------:R-:W-:-:S04]  /*4590*/  IMAD R21, R5, 0x2, R20 ;  /* 0x0000000205157824 */ /* 0x000fc800078e0214 */
[----:B------:R-:W-:-:S04]  /*45a0*/  IMAD R22, R5, 0x2, R21 ;  /* 0x0000000205167824 */ /* 0x000fc800078e0215 */
[----:B------:R-:W-:-:S04]  /*45b0*/  IMAD R23, R5, 0x2, R22 ;  /* 0x0000000205177824 */ /* 0x000fc800078e0216 */
[----:B------:R-:W-:-:S04]  /*45c0*/  IMAD R56, R5, 0x2, R23 ;  /* 0x0000000205387824 */ /* 0x000fc800078e0217 */
[----:B------:R-:W-:-:S04]  /*45d0*/  IMAD R57, R5, 0x2, R56 ;  /* 0x0000000205397824 */ /* 0x000fc800078e0238 */
[C---:B------:R-:W-:Y:S01]  /*45e0*/  IMAD R58, R5.reuse, 0x2, R57 ;  /* 0x00000002053a7824 */ /* 0x040fe200078e0239 */
[----:B------:R2:W-:Y:S03]  /*45f0*/  STSM.16.M88.4 [R19], R44 ;  /* 0x0000002c13007844 */ /* 0x0005e60000000200 */
[C---:B------:R-:W-:Y:S01]  /*4600*/  IMAD R59, R5.reuse, 0x2, R58 ;  /* 0x00000002053b7824 */ /* 0x040fe200078e023a */
[----:B------:R-:W-:Y:S03]  /*4610*/  BAR.SYNC.DEFER_BLOCKING 0x0 ;  /* 0x0000000000007b1d */ /* 0x000fe60000010000 */
[----:B------:R-:W-:-:S04]  /*4620*/  IMAD R60, R5, 0x2, R59 ;  /* 0x00000002053c7824 */ /* 0x000fc800078e023b */
[----:B------:R-:W-:Y:S01]  /*4630*/  IMAD R62, R5, 0x2, R60 ;  /* 0x00000002053e7824 */ /* 0x000fe200078e023c */
[----:B-1----:R-:W-:-:S03]  /*4640*/  PRMT R106, R40, 0x7632, R106 ;  /* 0x00007632286a7816 */ /* 0x002fc6000000006a */
[C---:B------:R-:W-:Y:S01]  /*4650*/  IMAD R64, R5.reuse, 0x2, R62 ;  /* 0x0000000205407824 */ /* 0x040fe200078e023e */
[----:B------:R-:W-:Y:S02]  /*4660*/  PRMT R104, R42, 0x7632, R104 ;  /* 0x000076322a687816 */ /* 0x000fe40000000068 */
[----:B--2---:R-:W-:Y:S01]  /*4670*/  F2FP.BF16.F32.PACK_AB R44, R86, R92 ;  /* 0x0000005c562c723e */ /* 0x004fe200000010ff */
[----:B------:R-:W-:Y:S01]  /*4680*/  IMAD R65, R5, 0x2, R64 ;  /* 0x0000000205417824 */ /* 0x000fe200078e0240 */
[----:B------:R-:W-:Y:S02]  /*4690*/  F2FP.BF16.F32.PACK_AB R45, R97, R87 ;  /* 0x00000057612d723e */ /* 0x000fe400000010ff */
[----:B------:R-:W-:Y:S01]  /*46a0*/  F2FP.BF16.F32.PACK_AB R46, R53, R78 ;  /* 0x0000004e352e723e */ /* 0x000fe200000010ff */
[----:B------:R-:W-:Y:S01]  /*46b0*/  IMAD.SHL.U32 R53, R82, 0x2, RZ ;  /* 0x0000000252357824 */ /* 0x000fe200078e00ff */
[----:B------:R-:W-:Y:S01]  /*46c0*/  F2FP.BF16.F32.PACK_AB R47, R52, R77 ;  /* 0x0000004d342f723e */ /* 0x000fe200000010ff */
[----:B------:R-:W-:Y:S01]  /*46d0*/  IMAD R66, R5, 0x2, R65 ;  /* 0x0000000205427824 */ /* 0x000fe200078e0241 */
[----:B------:R-:W-:Y:S01]  /*46e0*/  F2FP.BF16.F32.PACK_AB R52, R96, R85 ;  /* 0x000000556034723e */ /* 0x000fe200000010ff */
[----:B------:R-:W-:Y:S01]  /*46f0*/  IMAD.HI R82, R82, 0x2, RZ ;  /* 0x0000000252527827 */ /* 0x000fe200078e02ff */
[----:B0-----:R-:W-:Y:S01]  /*4700*/  IADD3 R72, P2, P3, R53, UR5, R72 ;  /* 0x0000000535487c10 */ /* 0x001fe2000fb5e048 */
[----:B------:R-:W0:Y:S01]  /*4710*/  LDS.128 R36, [R67+UR7] ;  /* 0x0000000743247984 */ /* 0x000e220008000c00 */
[----:B------:R-:W-:Y:S01]  /*4720*/  F2FP.BF16.F32.PACK_AB R53, R83, R84 ;  /* 0x000000545335723e */ /* 0x000fe200000010ff */
[----:B------:R-:W-:Y:S01]  /*4730*/  IMAD R68, R5, 0x2, R66 ;  /* 0x0000000205447824 */ /* 0x000fe200078e0242 */
[----:B------:R-:W-:Y:S01]  /*4740*/  UIMAD.WIDE UR4, UR4, 0x2, URZ ;  /* 0x00000002040478a5 */ /* 0x000fe2000f8e023f */
[----:B------:R-:W-:Y:S01]  /*4750*/  BAR.SYNC.DEFER_BLOCKING 0x0 ;  /* 0x0000000000007b1d */ /* 0x000fe20000010000 */
[----:B------:R-:W-:Y:S01]  /*4760*/  PRMT R105, R41, 0x7632, R105 ;  /* 0x0000763229697816 */ /* 0x000fe20000000069 */
[----:B------:R-:W-:Y:S01]  /*4770*/  IMAD R93, R5, 0x2, R68 ;  /* 0x00000002055d7824 */ /* 0x000fe200078e0244 */
[----:B------:R-:W-:-:S02]  /*4780*/  PRMT R103, R43, 0x7632, R103 ;  /* 0x000076322b677816 */ /* 0x000fc40000000067 */
[----:B------:R-:W-:Y:S01]  /*4790*/  IADD3.X R73, R82, UR5, R73, P2, P3 ;  /* 0x0000000552497c10 */ /* 0x000fe200097e6449 */
[----:B------:R-:W-:Y:S01]  /*47a0*/  IMAD R94, R5, 0x2, R93 ;  /* 0x00000002055e7824 */ /* 0x000fe200078e025d */
[CC--:B------:R-:W-:Y:S01]  /*47b0*/  LEA R86, P2, R6.reuse, R72.reuse, 0x1 ;  /* 0x0000004806567211 */ /* 0x0c0fe200078408ff */
[----:B------:R-:W-:Y:S01]  /*47c0*/  ULDC UR4, c[0x0][0x27c] ;  /* 0x00009f0000047ab9 */ /* 0x000fe20000000800 */
[-C--:B------:R-:W-:Y:S01]  /*47d0*/  LEA R84, P3, R7, R72.reuse, 0x1 ;  /* 0x0000004807547211 */ /* 0x080fe200078608ff */
[C---:B------:R-:W-:Y:S01]  /*47e0*/  IMAD R98, R5.reuse, 0x2, R94 ;  /* 0x0000000205627824 */ /* 0x040fe200078e025e */
[-C--:B------:R-:W-:Y:S01]  /*47f0*/  LEA.HI.X.SX32 R87, R6, R73.reuse, 0x1, P2 ;  /* 0x0000004906577211 */ /* 0x080fe200010f0eff */
[----:B------:R-:W-:Y:S01]  /*4800*/  UIMAD UR4, UR6, UR4, URZ ;  /* 0x00000004060472a4 */ /* 0x000fe2000f8e023f */
[C---:B------:R-:W-:Y:S01]  /*4810*/  LEA R82, P4, R8.reuse, R72, 0x1 ;  /* 0x0000004808527211 */ /* 0x040fe200078808ff */
[----:B------:R-:W-:Y:S01]  /*4820*/  IMAD R88, R5, 0x2, R98 ;  /* 0x0000000205587824 */ /* 0x000fe200078e0262 */
[-C--:B------:R-:W-:Y:S01]  /*4830*/  LEA.HI.X.SX32 R85, R7, R73.reuse, 0x1, P3 ;  /* 0x0000004907557211 */ /* 0x080fe200018f0eff */
[----:B------:R-:W-:Y:S01]  /*4840*/  USHF.L.U32 UR6, UR4, 0x2, URZ ;  /* 0x0000000204067899 */ /* 0x000fe2000800063f */
[----:B------:R-:W-:Y:S01]  /*4850*/  LEA.HI.X.SX32 R83, R8, R73, 0x1, P4 ;  /* 0x0000004908537211 */ /* 0x000fe200020f0eff */
[----:B------:R-:W-:Y:S01]  /*4860*/  IMAD R89, R5, 0x2, R88 ;  /* 0x0000000205597824 */ /* 0x000fe200078e0258 */
[----:B------:R-:W-:-:S03]  /*4870*/  UIMAD.WIDE UR4, UR4, 0x4, URZ ;  /* 0x00000004040478a5 */ /* 0x000fc6000f8e023f */
[C---:B------:R-:W-:Y:S01]  /*4880*/  IMAD R79, R5.reuse, 0x2, R89 ;  /* 0x00000002054f7824 */ /* 0x040fe200078e0259 */
[----:B------:R-:W-:Y:S03]  /*4890*/  STSM.16.M88.4 [R19], R32 ;  /* 0x0000002013007844 */ /* 0x000fe60000000200 */
        /* <DEDUP_REMOVED lines=8> */
[----:B------:R-:W1:Y:S03]  /*4920*/  LDS.128 R32, [R67+UR7] ;  /* 0x0000000743207984 */ /* 0x000e660008000c00 */
[C---:B------:R-:W-:Y:S01]  /*4930*/  IMAD R69, R5.reuse, 0x2, R71 ;  /* 0x0000000205457824 */ /* 0x040fe200078e0247 */
[----:B------:R-:W-:Y:S03]  /*4940*/  BAR.SYNC.DEFER_BLOCKING 0x0 ;  /* 0x0000000000007b1d */ /* 0x000fe60000010000 */
[----:B------:R-:W-:-:S04]  /*4950*/  IMAD R6, R5, 0x2, R69 ;  /* 0x0000000205067824 */ /* 0x000fc800078e0245 */
[----:B------:R-:W-:-:S04]  /*4960*/  IMAD R8, R5, 0x2, R6 ;  /* 0x0000000205087824 */ /* 0x000fc800078e0206 */
[----:B------:R-:W-:Y:S01]  /*4970*/  IMAD R7, R5, 0x2, R8 ;  /* 0x0000000205077824 */ /* 0x000fe200078e0208 */
[----:B------:R-:W-:Y:S01]  /*4980*/  STSM.16.M88.4 [R19], R44 ;  /* 0x0000002c13007844 */ /* 0x000fe20000000200 */
[----:B------:R-:W-:Y:S06]  /*4990*/  BAR.SYNC.DEFER_BLOCKING 0x0 ;  /* 0x0000000000007b1d */ /* 0x000fec0000010000 */
[----:B------:R-:W2:Y:S02]  /*49a0*/  LDS.128 R44, [R67+UR7] ;  /* 0x00000007432c7984 */ /* 0x000ea40008000c00 */
[----:B------:R-:W-:Y:S06]  /*49b0*/  BAR.SYNC.DEFER_BLOCKING 0x0 ;  /* 0x0000000000007b1d */ /* 0x000fec0000010000 */
[----:B------:R-:W-:Y:S02]  /*49c0*/  STSM.16.M88.4 [R19], R52 ;  /* 0x0000003413007844 */ /* 0x000fe40000000200 */
[----:B------:R-:W-:Y:S06]  /*49d0*/  BAR.SYNC.DEFER_BLOCKING 0x0 ;  /* 0x0000000000007b1d */ /* 0x000fec0000010000 */
[----:B------:R-:W3:Y:S02]  /*49e0*/  LDS.128 R52, [R67+UR7] ;  /* 0x0000000743347984 */ /* 0x000ee40008000c00 */
[----:B------:R-:W-:Y:S06]  /*49f0*/  BAR.SYNC.DEFER_BLOCKING 0x0 ;  /* 0x0000000000007b1d */ /* 0x000fec0000010000 */
[----:B------:R4:W-:Y:S02]  /*4a00*/  STSM.16.M88.4 [R19], R48 ;  /* 0x0000003013007844 */ /* 0x0009e40000000200 */
[----:B------:R-:W-:Y:S01]  /*4a10*/  BAR.SYNC.DEFER_BLOCKING 0x0 ;  /* 0x0000000000007b1d */ /* 0x000fe20000010000 */
[----:B----4-:R-:W-:Y:S01]  /*4a20*/  PRMT R51, R29, 0x7632, R51 ;  /* 0x000076321d337816 */ /* 0x010fe20000000033 */
[----:B------:R-:W-:Y:S01]  /*4a30*/  IMAD R19, R5, 0x2, R7 ;  /* 0x0000000205137824 */ /* 0x000fe200078e0207 */
[----:B------:R-:W-:-:S04]  /*4a40*/  LEA R48, P3, R10, R72, 0x1 ;  /* 0x000000480a307211 */ /* 0x000fc800078608ff */
[----:B------:R-:W-:Y:S01]  /*4a50*/  LEA.HI.X.SX32 R49, R10, R73, 0x1, P3 ;  /* 0x000000490a317211 */ /* 0x000fe200018f0eff */
[----:B------:R4:W-:Y:S04]  /*4a60*/  STG.E.U16 desc[UR40][R86.64], R28 ;  /* 0x0000001c56007986 */ /* 0x0009e8000c101528 */
[----:B------:R5:W-:Y:S04]  /*4a70*/  STG.E.U16 desc[UR40][R84.64], R29 ;  /* 0x0000001d54007986 */ /* 0x000be8000c101528 */
[----:B------:R0:W-:Y:S01]  /*4a80*/  STG.E.U16 desc[UR40][R82.64], R30 ;  /* 0x0000001e52007986 */ /* 0x0001e2000c101528 */
[----:B----4-:R-:W-:-:S04]  /*4a90*/  LEA R28, P2, R9, R72, 0x1 ;  /* 0x00000048091c7211 */ /* 0x010fc800078408ff */
[----:B-----5:R-:W-:Y:S01]  /*4aa0*/  LEA.HI.X.SX32 R29, R9, R73, 0x1, P2 ;  /* 0x00000049091d7211 */ /* 0x020fe200010f0eff */
[----:B------:R-:W-:Y:S01]  /*4ab0*/  IMAD R9, R5, 0x2, R19 ;  /* 0x0000000205097824 */ /* 0x000fe200078e0213 */
[----:B0-----:R-:W-:-:S03]  /*4ac0*/  LEA R30, P2, R11, R72, 0x1 ;  /* 0x000000480b1e7211 */ /* 0x001fc600078408ff */
[----:B------:R0:W-:Y:S01]  /*4ad0*/  STG.E.U16 desc[UR40][R28.64], R31 ;  /* 0x0000001f1c007986 */ /* 0x0001e2000c101528 */
[----:B------:R-:W-:Y:S01]  /*4ae0*/  PRMT R83, R31, 0x7632, R83 ;  /* 0x000076321f537816 */ /* 0x000fe20000000053 */
[----:B------:R-:W-:Y:S02]  /*4af0*/  IMAD R10, R5, 0x2, R9 ;  /* 0x00000002050a7824 */ /* 0x000fe400078e0209 */
[----:B------:R4:W-:Y:S01]  /*4b00*/  STG.E.U16 desc[UR40][R48.64], R70 ;  /* 0x0000004630007986 */ /* 0x0009e2000c101528 */
[CC--:B0-----:R-:W-:Y:S02]  /*4b10*/  LEA R28, P3, R12.reuse, R72.reuse, 0x1 ;  /* 0x000000480c1c7211 */ /* 0x0c1fe400078608ff */
[-C--:B------:R-:W-:Y:S01]  /*4b20*/  LEA.HI.X.SX32 R31, R11, R73.reuse, 0x1, P2 ;  /* 0x000000490b1f7211 */ /* 0x080fe200010f0eff */
[----:B------:R-:W-:Y:S01]  /*4b30*/  IMAD R11, R5, 0x2, R10 ;  /* 0x00000002050b7824 */ /* 0x000fe200078e020a */
[----:B------:R-:W-:Y:S02]  /*4b40*/  LEA.HI.X.SX32 R29, R12, R73, 0x1, P3 ;  /* 0x000000490c1d7211 */ /* 0x000fe400018f0eff */
[-C--:B------:R-:W-:Y:S01]  /*4b50*/  LEA R50, P2, R13, R72.reuse, 0x1 ;  /* 0x000000480d327211 */ /* 0x080fe200078408ff */
[----:B------:R0:W-:Y:S01]  /*4b60*/  STG.E.U16 desc[UR40][R30.64], R51 ;  /* 0x000000331e007986 */ /* 0x0001e2000c101528 */
[----:B----4-:R-:W-:Y:S01]  /*4b70*/  LEA R48, P3, R14, R72, 0x1 ;  /* 0x000000480e307211 */ /* 0x010fe200078608ff */
[----:B------:R-:W-:-:S02]  /*4b80*/  IMAD R12, R5, 0x2, R11 ;  /* 0x00000002050c7824 */ /* 0x000fc400078e020b */
[----:B------:R4:W-:Y:S01]  /*4b90*/  STG.E.U16 desc[UR40][R28.64], R74 ;  /* 0x0000004a1c007986 */ /* 0x0009e2000c101528 */
[-C--:B------:R-:W-:Y:S02]  /*4ba0*/  LEA.HI.X.SX32 R49, R14, R73.reuse, 0x1, P3 ;  /* 0x000000490e317211 */ /* 0x080fe400018f0eff */
[-C--:B0-----:R-:W-:Y:S01]  /*4bb0*/  LEA.HI.X.SX32 R51, R13, R73.reuse, 0x1, P2 ;  /* 0x000000490d337211 */ /* 0x081fe200010f0eff */
[----:B------:R-:W-:Y:S01]  /*4bc0*/  IMAD R13, R5, 0x2, R12 ;  /* 0x00000002050d7824 */ /* 0x000fe200078e020c */
[CC--:B------:R-:W-:Y:S02]  /*4bd0*/  LEA R30, P2, R16.reuse, R72.reuse, 0x1 ;  /* 0x00000048101e7211 */ /* 0x0c0fe400078408ff */
[-C--:B----4-:R-:W-:Y:S01]  /*4be0*/  LEA R28, P4, R17, R72.reuse, 0x1 ;  /* 0x00000048111c7211 */ /* 0x090fe200078808ff */
[----:B------:R0:W-:Y:S01]  /*4bf0*/  STG.E.U16 desc[UR40][R50.64], R83 ;  /* 0x0000005332007986 */ /* 0x0001e2000c101528 */
[-C--:B------:R-:W-:Y:S01]  /*4c00*/  LEA.HI.X.SX32 R31, R16, R73.reuse, 0x1, P2 ;  /* 0x00000049101f7211 */ /* 0x080fe200010f0eff */
[----:B------:R-:W-:Y:S01]  /*4c10*/  IMAD R14, R5, 0x2, R13 ;  /* 0x00000002050e7824 */ /* 0x000fe200078e020d */
[----:B------:R-:W-:Y:S01]  /*4c20*/  LEA.HI.X.SX32 R29, R17, R73, 0x1, P4 ;  /* 0x00000049111d7211 */ /* 0x000fe200020f0eff */
[----:B------:R4:W-:Y:S01]  /*4c30*/  STG.E.U16 desc[UR40][R48.64], R24 ;  /* 0x0000001830007986 */ /* 0x0009e2000c101528 */
[----:B------:R-:W-:Y:S01]  /*4c40*/  LEA R82, P2, R18, R72, 0x1 ;  /* 0x0000004812527211 */ /* 0x000fe200078408ff */
[----:B------:R-:W-:-:S02]  /*4c50*/  IMAD R17, R5, 0x2, R14 ;  /* 0x0000000205117824 */ /* 0x000fc400078e020e */
[----:B------:R5:W-:Y:S02]  /*4c60*/  STG.E.U16 desc[UR40][R30.64], R25 ;  /* 0x000000191e007986 */ /* 0x000be4000c101528 */
[----:B------:R-:W-:Y:S02]  /*4c70*/  IMAD R16, R5, 0x2, R17 ;  /* 0x0000000205107824 */ /* 0x000fe400078e0211 */
[----:B------:R1:W-:Y:S01]  /*4c80*/  STG.E.U16 desc[UR40][R28.64], R26 ;  /* 0x0000001a1c007986 */ /* 0x0003e2000c101528 */
[----:B0-----:R-:W-:Y:S02]  /*4c90*/  LEA.HI.X.SX32 R83, R18, R73, 0x1, P2 ;  /* 0x0000004912537211 */ /* 0x001fe400010f0eff */
[----:B------:R-:W-:Y:S02]  /*4ca0*/  PRMT R50, R25, 0x7632, R50 ;  /* 0x0000763219327816 */ /* 0x000fe40000000032 */
[----:B----4-:R-:W-:Y:S01]  /*4cb0*/  PRMT R49, R24, 0x7632, R49 ;  /* 0x0000763218317816 */ /* 0x010fe20000000031 */
[----:B------:R0:W-:Y:S01]  /*4cc0*/  STG.E.U16 desc[UR40][R82.64], R27 ;  /* 0x0000001b52007986 */ /* 0x0001e2000c101528 */
[----:B------:R-:W-:Y:S01]  /*4cd0*/  PRMT R48, R26, 0x7632, R48 ;  /* 0x000076321a307816 */ /* 0x000fe20000000030 */
[----:B------:R-:W-:Y:S01]  /*4ce0*/  IMAD R24, R5, 0x2, R16 ;  /* 0x0000000205187824 */ /* 0x000fe200078e0210 */
[----:B-----5:R-:W-:-:S02]  /*4cf0*/  LEA R30, P2, R21, R72, 0x1 ;  /* 0x00000048151e7211 */ /* 0x020fc400078408ff */
[----:B------:R-:W-:Y:S01]  /*4d00*/  PRMT R51, R27, 0x7632, R51 ;  /* 0x000076321b337816 */ /* 0x000fe20000000033 */
[----:B------:R-:W-:Y:S01]  /*4d10*/  IMAD R18, R5, 0x2, R24 ;  /* 0x0000000205127824 */ /* 0x000fe200078e0218 */
[CC--:B-1----:R-:W-:Y:S02]  /*4d20*/  LEA R28, P3, R20.reuse, R72.reuse, 0x1 ;  /* 0x00000048141c7211 */ /* 0x0c2fe400078608ff */
[-C--:B------:R-:W-:Y:S02]  /*4d30*/  LEA.HI.X.SX32 R31, R21, R73.reuse, 0x1, P2 ;  /* 0x00000049151f7211 */ /* 0x080fe400010f0eff */
[----:B------:R-:W-:Y:S01]  /*4d40*/  LEA.HI.X.SX32 R29, R20, R73, 0x1, P3 ;  /* 0x00000049141d7211 */ /* 0x000fe200018f0eff */
[----:B------:R-:W-:Y:S01]  /*4d50*/  IMAD R20, R5, 0x2, R18 ;  /* 0x0000000205147824 */ /* 0x000fe200078e0212 */
[----:B------:R-:W-:-:S03]  /*4d60*/  LEA R26, P3, R22, R72, 0x1 ;  /* 0x00000048161a7211 */ /* 0x000fc600078608ff */
[----:B------:R1:W-:Y:S01]  /*4d70*/  STG.E.U16 desc[UR40][R28.64], R49 ;  /* 0x000000311c007986 */ /* 0x0003e2000c101528 */
[----:B0-----:R-:W-:Y:S01]  /*4d80*/  LEA.HI.X.SX32 R27, R22, R73, 0x1, P3 ;  /* 0x00000049161b7211 */ /* 0x001fe200018f0eff */
[C---:B------:R-:W-:Y:S02]  /*4d90*/  IMAD R21, R5.reuse, 0x2, R20 ;  /* 0x0000000205157824 */ /* 0x040fe400078e0214 */
[----:B------:R0:W-:Y:S02]  /*4da0*/  STG.E.U16 desc[UR40][R30.64], R50 ;  /* 0x000000321e007986 */ /* 0x0001e4000c101528 */
[----:B------:R-:W-:Y:S02]  /*4db0*/  IMAD R22, R5, 0x2, R21 ;  /* 0x0000000205167824 */ /* 0x000fe400078e0215 */
[----:B------:R4:W-:Y:S01]  /*4dc0*/  STG.E.U16 desc[UR40][R26.64], R48 ;  /* 0x000000301a007986 */ /* 0x0009e2000c101528 */
[-C--:B-1----:R-:W-:Y:S02]  /*4dd0*/  LEA R28, P2, R23, R72.reuse, 0x1 ;  /* 0x00000048171c7211 */ /* 0x082fe400078408ff */
[----:B0-----:R-:W-:-:S02]  /*4de0*/  LEA R30, P3, R56, R72, 0x1 ;  /* 0x00000048381e7211 */ /* 0x001fc400078608ff */
[-C--:B------:R-:W-:Y:S01]  /*4df0*/  LEA.HI.X.SX32 R29, R23, R73.reuse, 0x1, P2 ;  /* 0x00000049171d7211 */ /* 0x080fe200010f0eff */
[----:B------:R-:W-:Y:S01]  /*4e00*/  IMAD R23, R5, 0x2, R22 ;  /* 0x0000000205177824 */ /* 0x000fe200078e0216 */
[C---:B----4-:R-:W-:Y:S02]  /*4e10*/  LEA R26, P2, R57.reuse, R72, 0x1 ;  /* 0x00000048391a7211 */ /* 0x050fe400078408ff */
[-C--:B------:R-:W-:Y:S01]  /*4e20*/  LEA.HI.X.SX32 R31, R56, R73.reuse, 0x1, P3 ;  /* 0x00000049381f7211 */ /* 0x080fe200018f0eff */
[----:B------:R0:W-:Y:S01]  /*4e30*/  STG.E.U16 desc[UR40][R28.64], R51 ;  /* 0x000000331c007986 */ /* 0x0001e2000c101528 */
[----:B------:R-:W-:Y:S01]  /*4e40*/  LEA.HI.X.SX32 R27, R57, R73, 0x1, P2 ;  /* 0x00000049391b7211 */ /* 0x000fe200010f0eff */
[C---:B------:R-:W-:Y:S02]  /*4e50*/  IMAD R25, R5.reuse, 0x2, R23 ;  /* 0x0000000205197824 */ /* 0x040fe400078e0217 */
[----:B------:R1:W-:Y:S02]  /*4e60*/  STG.E.U16 desc[UR40][R30.64], R40 ;  /* 0x000000281e007986 */ /* 0x0003e4000c101528 */
[----:B------:R-:W-:-:S02]  /*4e70*/  IMAD R100, R5, 0x2, R25 ;  /* 0x0000000205647824 */ /* 0x000fc400078e0219 */
[----:B------:R4:W-:Y:S02]  /*4e80*/  STG.E.U16 desc[UR40][R26.64], R41 ;  /* 0x000000291a007986 */ /* 0x0009e4000c101528 */
[----:B------:R-:W-:Y:S01]  /*4e90*/  IMAD R101, R5, 0x2, R100 ;  /* 0x0000000205657824 */ /* 0x000fe200078e0264 */
[----:B0-----:R-:W-:-:S03]  /*4ea0*/  LEA R28, P3, R58, R72, 0x1 ;  /* 0x000000483a1c7211 */ /* 0x001fc600078608ff */
[C---:B------:R-:W-:Y:S01]  /*4eb0*/  IMAD R102, R5.reuse, 0x2, R101 ;  /* 0x0000000205667824 */ /* 0x040fe200078e0265 */
[-C--:B------:R-:W-:Y:S02]  /*4ec0*/  LEA.HI.X.SX32 R29, R58, R73.reuse, 0x1, P3 ;  /* 0x000000493a1d7211 */ /* 0x080fe400018f0eff */
[-C--:B-1----:R-:W-:Y:S01]  /*4ed0*/  LEA R40, P4, R62, R72.reuse, 0x1 ;  /* 0x000000483e287211 */ /* 0x082fe200078808ff */
[----:B------:R-:W-:Y:S01]  /*4ee0*/  IMAD R107, R5, 0x2, R102 ;  /* 0x00000002056b7824 */ /* 0x000fe200078e0266 */
[-C--:B----4-:R-:W-:Y:S01]  /*4ef0*/  LEA R26, P2, R59, R72.reuse, 0x1 ;  /* 0x000000483b1a7211 */ /* 0x090fe200078408ff */
[----:B------:R0:W-:Y:S01]  /*4f00*/  STG.E.U16 desc[UR40][R28.64], R42 ;  /* 0x0000002a1c007986 */ /* 0x0001e2000c101528 */
[----:B------:R-:W-:Y:S01]  /*4f10*/  LEA R30, P5, R64, R72, 0x1 ;  /* 0x00000048401e7211 */ /* 0x000fe200078a08ff */
[----:B------:R-:W-:Y:S01]  /*4f20*/  IMAD R5, R5, 0x2, R107 ;  /* 0x0000000205057824 */ /* 0x000fe200078e026b */
[-C--:B------:R-:W-:Y:S02]  /*4f30*/  LEA.HI.X.SX32 R27, R59, R73.reuse, 0x1, P2 ;  /* 0x000000493b1b7211 */ /* 0x080fe400010f0eff */
[----:B------:R-:W-:-:S02]  /*4f40*/  LEA.HI.X.SX32 R41, R62, R73, 0x1, P4 ;  /* 0x000000493e297211 */ /* 0x000fc400020f0eff */
[-C--:B------:R-:W-:Y:S01]  /*4f50*/  LEA.HI.X.SX32 R31, R64, R73.reuse, 0x1, P5 ;  /* 0x00000049401f7211 */ /* 0x080fe200028f0eff */
[----:B------:R1:W-:Y:S01]  /*4f60*/  STG.E.U16 desc[UR40][R26.64], R43 ;  /* 0x0000002b1a007986 */ /* 0x0003e2000c101528 */
[-C--:B------:R-:W-:Y:S02]  /*4f70*/  LEA R50, P4, R93, R72.reuse, 0x1 ;  /* 0x000000485d327211 */ /* 0x080fe400078808ff */
[-C--:B------:R-:W-:Y:S02]  /*4f80*/  LEA R56, P5, R94, R72.reuse, 0x1 ;  /* 0x000000485e387211 */ /* 0x080fe400078a08ff */
[-C--:B0-----:R-:W-:Y:S02]  /*4f90*/  LEA R42, P3, R60, R72.reuse, 0x1 ;  /* 0x000000483c2a7211 */ /* 0x081fe400078608ff */
[----:B------:R-:W-:Y:S02]  /*4fa0*/  LEA R28, P6, R65, R72, 0x1 ;  /* 0x00000048411c7211 */ /* 0x000fe400078c08ff */
[----:B------:R-:W-:-:S02]  /*4fb0*/  LEA.HI.X.SX32 R51, R93, R73, 0x1, P4 ;  /* 0x000000495d337211 */ /* 0x000fc400020f0eff */
[-C--:B------:R-:W-:Y:S02]  /*4fc0*/  LEA.HI.X.SX32 R29, R65, R73.reuse, 0x1, P6 ;  /* 0x00000049411d7211 */ /* 0x080fe400030f0eff */
[-C--:B-1----:R-:W-:Y:S02]  /*4fd0*/  LEA R26, P2, R66, R72.reuse, 0x1 ;  /* 0x00000048421a7211 */ /* 0x082fe400078408ff */
[-C--:B------:R-:W-:Y:S02]  /*4fe0*/  LEA.HI.X.SX32 R43, R60, R73.reuse, 0x1, P3 ;  /* 0x000000493c2b7211 */ /* 0x080fe400018f0eff */
[-C--:B------:R-:W-:Y:S02]  /*4ff0*/  LEA R48, P3, R68, R72.reuse, 0x1 ;  /* 0x0000004844307211 */ /* 0x080fe400078608ff */
[----:B------:R-:W-:Y:S01]  /*5000*/  LEA R58, P6, R98, R72, 0x1 ;  /* 0x00000048623a7211 */ /* 0x000fe200078c08ff */
[----:B------:R-:W-:Y:S01]  /*5010*/  STG.E.U16 desc[UR40][R42.64], R106 ;  /* 0x0000006a2a007986 */ /* 0x000fe2000c101528 */
[----:B------:R-:W-:-:S02]  /*5020*/  LEA.HI.X.SX32 R27, R66, R73, 0x1, P2 ;  /* 0x00000049421b7211 */ /* 0x000fc400010f0eff */
[-C--:B------:R-:W-:Y:S01]  /*5030*/  LEA R64, P2, R88, R72.reuse, 0x1 ;  /* 0x0000004858407211 */ /* 0x080fe200078408ff */
[----:B------:R-:W-:Y:S01]  /*5040*/  STG.E.U16 desc[UR40][R40.64], R105 ;  /* 0x0000006928007986 */ /* 0x000fe2000c101528 */
[-C--:B------:R-:W-:Y:S02]  /*5050*/  LEA.HI.X.SX32 R49, R68, R73.reuse, 0x1, P3 ;  /* 0x0000004944317211 */ /* 0x080fe400018f0eff */
[----:B------:R-:W-:Y:S01]  /*5060*/  LEA.HI.X.SX32 R57, R94, R73, 0x1, P5 ;  /* 0x000000495e397211 */ /* 0x000fe200028f0eff */
[----:B------:R-:W-:Y:S01]  /*5070*/  STG.E.U16 desc[UR40][R30.64], R104 ;  /* 0x000000681e007986 */ /* 0x000fe2000c101528 */
[-C--:B------:R-:W-:Y:S02]  /*5080*/  LEA R82, P3, R89, R72.reuse, 0x1 ;  /* 0x0000004859527211 */ /* 0x080fe400078608ff */
[-C--:B------:R-:W-:Y:S01]  /*5090*/  LEA R84, P4, R79, R72.reuse, 0x1 ;  /* 0x000000484f547211 */ /* 0x080fe200078808ff */
[----:B------:R0:W-:Y:S01]  /*50a0*/  STG.E.U16 desc[UR40][R28.64], R103 ;  /* 0x000000671c007986 */ /* 0x0001e2000c101528 */
[----:B------:R-:W-:-:S02]  /*50b0*/  LEA R86, P5, R80, R72, 0x1 ;  /* 0x0000004850567211 */ /* 0x000fc400078a08ff */
[-C--:B------:R-:W-:Y:S01]  /*50c0*/  LEA.HI.X.SX32 R59, R98, R73.reuse, 0x1, P6 ;  /* 0x00000049623b7211 */ /* 0x080fe200030f0eff */
[----:B------:R-:W-:Y:S01]  /*50d0*/  STG.E.U16 desc[UR40][R26.64], R36 ;  /* 0x000000241a007986 */ /* 0x000fe2000c101528 */
[-C--:B------:R-:W-:Y:S02]  /*50e0*/  LEA R90, P6, R81, R72.reuse, 0x1 ;  /* 0x00000048515a7211 */ /* 0x080fe400078c08ff */
[-C--:B------:R-:W-:Y:S01]  /*50f0*/  LEA.HI.X.SX32 R65, R88, R73.reuse, 0x1, P2 ;  /* 0x0000004958417211 */ /* 0x080fe200010f0eff */
[----:B------:R1:W-:Y:S01]  /*5100*/  STG.E.U16 desc[UR40][R48.64], R37 ;  /* 0x0000002530007986 */ /* 0x0003e2000c101528 */
[----:B------:R-:W-:Y:S02]  /*5110*/  LEA R88, P2, R77, R72, 0x1 ;  /* 0x000000484d587211 */ /* 0x000fe400078408ff */
[-C--:B------:R-:W-:Y:S01]  /*5120*/  LEA.HI.X.SX32 R83, R89, R73.reuse, 0x1, P3 ;  /* 0x0000004959537211 */ /* 0x080fe200018f0eff */
[----:B------:R-:W-:Y:S01]  /*5130*/  STG.E.U16 desc[UR40][R50.64], R38 ;  /* 0x0000002632007986 */ /* 0x000fe2000c101528 */
[----:B------:R-:W-:-:S02]  /*5140*/  LEA.HI.X.SX32 R85, R79, R73, 0x1, P4 ;  /* 0x000000494f557211 */ /* 0x000fc400020f0eff */
[-C--:B------:R-:W-:Y:S01]  /*5150*/  LEA.HI.X.SX32 R87, R80, R73.reuse, 0x1, P5 ;  /* 0x0000004950577211 */ /* 0x080fe200028f0eff */
[----:B------:R-:W-:Y:S01]  /*5160*/  STG.E.U16 desc[UR40][R56.64], R39 ;  /* 0x0000002738007986 */ /* 0x000fe2000c101528 */
[-C--:B------:R-:W-:Y:S02]  /*5170*/  LEA R92, P3, R78, R72.reuse, 0x1 ;  /* 0x000000484e5c7211 */ /* 0x080fe400078608ff */
[-C--:B------:R-:W-:Y:S02]  /*5180*/  LEA R74, P4, R75, R72.reuse, 0x1 ;  /* 0x000000484b4a7211 */ /* 0x080fe400078808ff */
[-C--:B------:R-:W-:Y:S02]  /*5190*/  LEA R80, P5, R76, R72.reuse, 0x1 ;  /* 0x000000484c507211 */ /* 0x080fe400078a08ff */
[----:B------:R-:W-:Y:S02]  /*51a0*/  LEA.HI.X.SX32 R91, R81, R73, 0x1, P6 ;  /* 0x00000049515b7211 */ /* 0x000fe400030f0eff */
[----:B------:R-:W-:-:S02]  /*51b0*/  LEA R70, P6, R71, R72, 0x1 ;  /* 0x0000004847467211 */ /* 0x000fc400078c08ff */
[-C--:B------:R-:W-:Y:S02]  /*51c0*/  LEA.HI.X.SX32 R89, R77, R73.reuse, 0x1, P2 ;  /* 0x000000494d597211 */ /* 0x080fe400010f0eff */
[-C--:B------:R-:W-:Y:S02]  /*51d0*/  LEA R68, P2, R69, R72.reuse, 0x1 ;  /* 0x0000004845447211 */ /* 0x080fe400078408ff */
[-C--:B------:R-:W-:Y:S02]  /*51e0*/  LEA.HI.X.SX32 R93, R78, R73.reuse, 0x1, P3 ;  /* 0x000000494e5d7211 */ /* 0x080fe400018f0eff */
[-C--:B------:R-:W-:Y:S02]  /*51f0*/  LEA.HI.X.SX32 R75, R75, R73.reuse, 0x1, P4 ;  /* 0x000000494b4b7211 */ /* 0x080fe400020f0eff */
[----:B------:R-:W-:Y:S02]  /*5200*/  LEA.HI.X.SX32 R81, R76, R73, 0x1, P5 ;  /* 0x000000494c517211 */ /* 0x000fe400028f0eff */
[----:B------:R-:W-:-:S02]  /*5210*/  LEA R78, P3, R6, R72, 0x1 ;  /* 0x00000048064e7211 */ /* 0x000fc400078608ff */
[-C--:B------:R-:W-:Y:S02]  /*5220*/  LEA R94, P4, R8, R72.reuse, 0x1 ;  /* 0x00000048085e7211 */ /* 0x080fe400078808ff */
[-C--:B------:R-:W-:Y:S02]  /*5230*/  LEA R76, P5, R7, R72.reuse, 0x1 ;  /* 0x00000048074c7211 */ /* 0x080fe400078a08ff */
[-C--:B------:R-:W-:Y:S02]  /*5240*/  LEA.HI.X.SX32 R71, R71, R73.reuse, 0x1, P6 ;  /* 0x0000004947477211 */ /* 0x080fe400030f0eff */
[-C--:B------:R-:W-:Y:S02]  /*5250*/  LEA R96, P6, R19, R72.reuse, 0x1 ;  /* 0x0000004813607211 */ /* 0x080fe400078c08ff */
[----:B------:R-:W-:Y:S02]  /*5260*/  LEA.HI.X.SX32 R69, R69, R73, 0x1, P2 ;  /* 0x0000004945457211 */ /* 0x000fe400010f0eff */
[----:B------:R-:W-:-:S02]  /*5270*/  LEA R98, P2, R9, R72, 0x1 ;  /* 0x0000004809627211 */ /* 0x000fc400078408ff */
[-C--:B------:R-:W-:Y:S02]  /*5280*/  LEA.HI.X.SX32 R79, R6, R73.reuse, 0x1, P3 ;  /* 0x00000049064f7211 */ /* 0x080fe400018f0eff */
[-C--:B------:R-:W-:Y:S02]  /*5290*/  LEA.HI.X.SX32 R95, R8, R73.reuse, 0x1, P4 ;  /* 0x00000049085f7211 */ /* 0x080fe400020f0eff */
[----:B------:R-:W-:Y:S02]  /*52a0*/  LEA.HI.X.SX32 R77, R7, R73, 0x1, P5 ;  /* 0x00000049074d7211 */ /* 0x000fe400028f0eff */
[-C--:B------:R-:W-:Y:S02]  /*52b0*/  LEA R6, P3, R10, R72.reuse, 0x1 ;  /* 0x000000480a067211 */ /* 0x080fe400078608ff */
[-C--:B------:R-:W-:Y:S02]  /*52c0*/  LEA R8, P4, R11, R72.reuse, 0x1 ;  /* 0x000000480b087211 */ /* 0x080fe400078808ff */
[----:B------:R-:W-:-:S02]  /*52d0*/  LEA R108, P5, R12, R72, 0x1 ;  /* 0x000000480c6c7211 */ /* 0x000fc400078a08ff */
[-C--:B------:R-:W-:Y:S02]  /*52e0*/  LEA.HI.X.SX32 R97, R19, R73.reuse, 0x1, P6 ;  /* 0x0000004913617211 */ /* 0x080fe400030f0eff */
[----:B------:R-:W-:Y:S02]  /*52f0*/  LEA R110, P6, R13, R72, 0x1 ;  /* 0x000000480d6e7211 */ /* 0x000fe400078c08ff */
[-C--:B------:R-:W-:Y:S02]  /*5300*/  LEA.HI.X.SX32 R99, R9, R73.reuse, 0x1, P2 ;  /* 0x0000004909637211 */ /* 0x080fe400010f0eff */
[-C--:B------:R-:W-:Y:S02]  /*5310*/  LEA.HI.X.SX32 R7, R10, R73.reuse, 0x1, P3 ;  /* 0x000000490a077211 */ /* 0x080fe400018f0eff */
[-C--:B------:R-:W-:Y:S02]  /*5320*/  LEA.HI.X.SX32 R9, R11, R73.reuse, 0x1, P4 ;  /* 0x000000490b097211 */ /* 0x080fe400020f0eff */
[----:B------:R-:W-:-:S02]  /*5330*/  LEA.HI.X.SX32 R109, R12, R73, 0x1, P5 ;  /* 0x000000490c6d7211 */ /* 0x000fc400028f0eff */
[-C--:B------:R-:W-:Y:S02]  /*5340*/  LEA R112, P2, R14, R72.reuse, 0x1 ;  /* 0x000000480e707211 */ /* 0x080fe400078408ff */
[-C--:B------:R-:W-:Y:S02]  /*5350*/  LEA R10, P3, R17, R72.reuse, 0x1 ;  /* 0x00000048110a7211 */ /* 0x080fe400078608ff */
[-C--:B------:R-:W-:Y:S02]  /*5360*/  LEA R114, P4, R16, R72.reuse, 0x1 ;  /* 0x0000004810727211 */ /* 0x080fe400078808ff */
[-C--:B------:R-:W-:Y:S02]  /*5370*/  LEA R12, P5, R24, R72.reuse, 0x1 ;  /* 0x00000048180c7211 */ /* 0x080fe400078a08ff */
[----:B------:R-:W-:Y:S02]  /*5380*/  LEA.HI.X.SX32 R111, R13, R73, 0x1, P6 ;  /* 0x000000490d6f7211 */ /* 0x000fe400030f0eff */
[----:B------:R-:W-:-:S02]  /*5390*/  LEA R116, P6, R18, R72, 0x1 ;  /* 0x0000004812747211 */ /* 0x000fc400078c08ff */
[-C--:B------:R-:W-:Y:S02]  /*53a0*/  LEA.HI.X.SX32 R113, R14, R73.reuse, 0x1, P2 ;  /* 0x000000490e717211 */ /* 0x080fe400010f0eff */
[-C--:B------:R-:W-:Y:S02]  /*53b0*/  LEA.HI.X.SX32 R11, R17, R73.reuse, 0x1, P3 ;  /* 0x00000049110b7211 */ /* 0x080fe400018f0eff */
[-C--:B------:R-:W-:Y:S02]  /*53c0*/  LEA.HI.X.SX32 R115, R16, R73.reuse, 0x1, P4 ;  /* 0x0000004910737211 */ /* 0x080fe400020f0eff */
[----:B------:R-:W-:Y:S02]  /*53d0*/  LEA.HI.X.SX32 R13, R24, R73, 0x1, P5 ;  /* 0x00000049180d7211 */ /* 0x000fe400028f0eff */
[-C--:B------:R-:W-:Y:S02]  /*53e0*/  LEA R118, P2, R20, R72.reuse, 0x1 ;  /* 0x0000004814767211 */ /* 0x080fe400078408ff */
[----:B------:R-:W-:-:S02]  /*53f0*/  LEA R120, P3, R21, R72, 0x1 ;  /* 0x0000004815787211 */ /* 0x000fc400078608ff */
[-C--:B------:R-:W-:Y:S02]  /*5400*/  LEA R16, P4, R22, R72.reuse, 0x1 ;  /* 0x0000004816107211 */ /* 0x080fe400078808ff */
[-C--:B------:R-:W-:Y:S02]  /*5410*/  LEA R122, P5, R23, R72.reuse, 0x1 ;  /* 0x00000048177a7211 */ /* 0x080fe400078a08ff */
[-C--:B------:R-:W-:Y:S02]  /*5420*/  LEA.HI.X.SX32 R117, R18, R73.reuse, 0x1, P6 ;  /* 0x0000004912757211 */ /* 0x080fe400030f0eff */
[----:B------:R-:W-:Y:S02]  /*5430*/  LEA R18, P6, R25, R72, 0x1 ;  /* 0x0000004819127211 */ /* 0x000fe400078c08ff */
[-C--:B------:R-:W-:Y:S02]  /*5440*/  LEA.HI.X.SX32 R119, R20, R73.reuse, 0x1, P2 ;  /* 0x0000004914777211 */ /* 0x080fe400010f0eff */
[----:B------:R-:W-:-:S02]  /*5450*/  LEA.HI.X.SX32 R121, R21, R73, 0x1, P3 ;  /* 0x0000004915797211 */ /* 0x000fc400018f0eff */
[-C--:B------:R-:W-:Y:S02]  /*5460*/  LEA.HI.X.SX32 R17, R22, R73.reuse, 0x1, P4 ;  /* 0x0000004916117211 */ /* 0x080fe400020f0eff */
[-C--:B------:R-:W-:Y:S02]  /*5470*/  LEA.HI.X.SX32 R123, R23, R73.reuse, 0x1, P5 ;  /* 0x00000049177b7211 */ /* 0x080fe400028f0eff */
[-C--:B------:R-:W-:Y:S02]  /*5480*/  LEA R20, P2, R100, R72.reuse, 0x1 ;  /* 0x0000004864147211 */ /* 0x080fe400078408ff */
[-C--:B------:R-:W-:Y:S02]  /*5490*/  LEA R24, P3, R101, R72.reuse, 0x1 ;  /* 0x0000004865187211 */ /* 0x080fe400078608ff */
[----:B------:R-:W-:Y:S02]  /*54a0*/  LEA R22, P4, R102, R72, 0x1 ;  /* 0x0000004866167211 */ /* 0x000fe400078808ff */
[----:B------:R-:W-:-:S02]  /*54b0*/  LEA.HI.X.SX32 R19, R25, R73, 0x1, P6 ;  /* 0x0000004919137211 */ /* 0x000fc400030f0eff */
[-C--:B------:R-:W-:Y:S02]  /*54c0*/  LEA R124, P5, R107, R72.reuse, 0x1 ;  /* 0x000000486b7c7211 */ /* 0x080fe400078a08ff */
[----:B------:R-:W-:Y:S02]  /*54d0*/  LEA R72, P6, R5, R72, 0x1 ;  /* 0x0000004805487211 */ /* 0x000fe400078c08ff */
[-C--:B------:R-:W-:Y:S02]  /*54e0*/  LEA.HI.X.SX32 R21, R100, R73.reuse, 0x1, P2 ;  /* 0x0000004964157211 */ /* 0x080fe400010f0eff */
[-C--:B------:R-:W-:Y:S02]  /*54f0*/  LEA.HI.X.SX32 R25, R101, R73.reuse, 0x1, P3 ;  /* 0x0000004965197211 */ /* 0x080fe400018f0eff */
[-C--:B------:R-:W-:Y:S02]  /*5500*/  LEA.HI.X.SX32 R23, R102, R73.reuse, 0x1, P4 ;  /* 0x0000004966177211 */ /* 0x080fe400020f0eff */
[----:B------:R-:W-:-:S02]  /*5510*/  LEA.HI.X.SX32 R125, R107, R73, 0x1, P5 ;  /* 0x000000496b7d7211 */ /* 0x000fc400028f0eff */
[----:B------:R-:W-:Y:S02]  /*5520*/  LEA.HI.X.SX32 R73, R5, R73, 0x1, P6 ;  /* 0x0000004905497211 */ /* 0x000fe400030f0eff */
[----:B0-----:R-:W-:Y:S02]  /*5530*/  PRMT R29, R36, 0x7632, R29 ;  /* 0x00007632241d7816 */ /* 0x001fe4000000001d */
[----:B------:R-:W-:Y:S02]  /*5540*/  PRMT R5, R37, 0x7632, R5 ;  /* 0x0000763225057816 */ /* 0x000fe40000000005 */
[----:B------:R-:W-:Y:S01]  /*5550*/  PRMT R41, R38, 0x7632, R41 ;  /* 0x0000763226297816 */ /* 0x000fe20000000029 */
[----:B------:R3:W-:Y:S01]  /*5560*/  STG.E.U16 desc[UR40][R58.64], R29 ;  /* 0x0000001d3a007986 */ /* 0x0007e2000c101528 */
[----:B------:R-:W-:Y:S02]  /*5570*/  PRMT R14, R39, 0x7632, R14 ;  /* 0x00007632270e7816 */ /* 0x000fe4000000000e */
[----:B-1----:R-:W-:Y:S01]  /*5580*/  PRMT R37, R32, 0x7632, R37 ;  /* 0x0000763220257816 */ /* 0x002fe20000000025 */
[----:B------:R0:W-:Y:S01]  /*5590*/  STG.E.U16 desc[UR40][R64.64], R5 ;  /* 0x0000000540007986 */ /* 0x0001e2000c101528 */
[----:B------:R-:W-:-:S02]  /*55a0*/  PRMT R40, R33, 0x7632, R40 ;  /* 0x0000763221287816 */ /* 0x000fc40000000028 */
[----:B------:R-:W-:Y:S01]  /*55b0*/  PRMT R26, R34, 0x7632, R26 ;  /* 0x00007632221a7816 */ /* 0x000fe2000000001a */
[----:B------:R-:W1:Y:S01]  /*55c0*/  LDS.128 R64, [R67+UR7] ;  /* 0x0000000743407984 */ /* 0x000e620008000c00 */
[----:B------:R-:W-:Y:S02]  /*55d0*/  PRMT R27, R35, 0x7632, R27 ;  /* 0x00007632231b7816 */ /* 0x000fe4000000001b */
[----:B--2---:R-:W-:Y:S01]  /*55e0*/  PRMT R49, R44, 0x7632, R49 ;  /* 0x000076322c317816 */ /* 0x004fe20000000031 */
[----:B------:R-:W-:Y:S01]  /*55f0*/  STG.E.U16 desc[UR40][R82.64], R41 ;  /* 0x0000002952007986 */ /* 0x000fe2000c101528 */
[----:B------:R-:W-:Y:S02]  /*5600*/  PRMT R28, R47, 0x7632, R28 ;  /* 0x000076322f1c7816 */ /* 0x000fe4000000001c */
[----:B---3--:R-:W-:Y:S01]  /*5610*/  PRMT R58, R53, 0x7632, R58 ;  /* 0x00007632353a7816 */ /* 0x008fe2000000003a */
[----:B------:R2:W-:Y:S01]  /*5620*/  STG.E.U16 desc[UR40][R84.64], R14 ;  /* 0x0000000e54007986 */ /* 0x0005e2000c101528 */
[----:B0-----:R-:W-:-:S02]  /*5630*/  PRMT R5, R45, 0x7632, R5 ;  /* 0x000076322d057816 */ /* 0x001fc40000000005 */
[----:B------:R-:W-:Y:S01]  /*5640*/  PRMT R59, R54, 0x7632, R59 ;  /* 0x00007632363b7816 */ /* 0x000fe2000000003b */
[----:B------:R-:W-:Y:S01]  /*5650*/  STG.E.U16 desc[UR40][R86.64], R32 ;  /* 0x0000002056007986 */ /* 0x000fe2000c101528 */
[----:B------:R-:W-:Y:S02]  /*5660*/  PRMT R60, R55, 0x7632, R60 ;  /* 0x00007632373c7816 */ /* 0x000fe4000000003c */
[C---:B------:R-:W-:Y:S01]  /*5670*/  LOP3.LUT P2, RZ, R2.reuse, 0x100, RZ, 0xc0, !PT ;  /* 0x0000010002ff7812 */ /* 0x040fe2000784c0ff */
[----:B------:R-:W-:Y:S01]  /*5680*/  STG.E.U16 desc[UR40][R90.64], R33 ;  /* 0x000000215a007986 */ /* 0x000fe2000c101528 */
[----:B------:R-:W-:-:S03]  /*5690*/  IMAD.SHL.U32 R2, R2, 0x2, RZ ;  /* 0x0000000202027824 */ /* 0x000fc600078e00ff */
[----:B------:R-:W-:Y:S01]  /*56a0*/  STG.E.U16 desc[UR40][R88.64], R34 ;  /* 0x0000002258007986 */ /* 0x000fe2000c101528 */
[----:B--2---:R-:W-:-:S03]  /*56b0*/  PRMT R14, R46, 0x7632, R14 ;  /* 0x000076322e0e7816 */ /* 0x004fc6000000000e */
[----:B------:R-:W-:Y:S04]  /*56c0*/  STG.E.U16 desc[UR40][R92.64], R35 ;  /* 0x000000235c007986 */ /* 0x000fe8000c101528 */
[----:B------:R-:W-:Y:S04]  /*56d0*/  STG.E.U16 desc[UR40][R74.64], R37 ;  /* 0x000000254a007986 */ /* 0x000fe8000c101528 */
[----:B------:R-:W-:Y:S04]  /*56e0*/  STG.E.U16 desc[UR40][R80.64], R40 ;  /* 0x0000002850007986 */ /* 0x000fe8000c101528 */
[----:B------:R-:W-:Y:S04]  /*56f0*/  STG.E.U16 desc[UR40][R70.64], R26 ;  /* 0x0000001a46007986 */ /* 0x000fe8000c101528 */
[----:B------:R-:W-:Y:S01]  /*5700*/  STG.E.U16 desc[UR40][R68.64], R27 ;  /* 0x0000001b44007986 */ /* 0x000fe2000c101528 */
[----:B-1----:R-:W-:-:S02]  /*5710*/  PRMT R62, R66, 0x7632, R62 ;  /* 0x00007632423e7816 */ /* 0x002fc4000000003e */
[----:B------:R-:W-:Y:S01]  /*5720*/  PRMT R36, R67, 0x7632, R36 ;  /* 0x0000763243247816 */ /* 0x000fe20000000024 */
[----:B------:R-:W-:Y:S04]  /*5730*/  STG.E.U16 desc[UR40][R78.64], R44 ;  /* 0x0000002c4e007986 */ /* 0x000fe8000c101528 */
[----:B------:R-:W-:Y:S04]  /*5740*/  STG.E.U16 desc[UR40][R94.64], R45 ;  /* 0x0000002d5e007986 */ /* 0x000fe8000c101528 */
[----:B------:R-:W-:Y:S04]  /*5750*/  STG.E.U16 desc[UR40][R76.64], R46 ;  /* 0x0000002e4c007986 */ /* 0x000fe8000c101528 */
[----:B------:R-:W-:Y:S04]  /*5760*/  STG.E.U16 desc[UR40][R96.64], R47 ;  /* 0x0000002f60007986 */ /* 0x000fe8000c101528 */
[----:B------:R-:W-:Y:S04]  /*5770*/  STG.E.U16 desc[UR40][R98.64], R49 ;  /* 0x0000003162007986 */ /* 0x000fe8000c101528 */
[----:B------:R0:W-:Y:S04]  /*5780*/  STG.E.U16 desc[UR40][R6.64], R5 ;  /* 0x0000000506007986 */ /* 0x0001e8000c101528 */
[----:B------:R1:W-:Y:S04]  /*5790*/  STG.E.U16 desc[UR40][R8.64], R14 ;  /* 0x0000000e08007986 */ /* 0x0003e8000c101528 */
[----:B------:R-:W-:Y:S01]  /*57a0*/  STG.E.U16 desc[UR40][R108.64], R28 ;  /* 0x0000001c6c007986 */ /* 0x000fe2000c101528 */
[----:B0-----:R-:W-:-:S03]  /*57b0*/  PRMT R7, R52, 0x7632, R7 ;  /* 0x0000763234077816 */ /* 0x001fc60000000007 */
[----:B------:R-:W-:Y:S01]  /*57c0*/  STG.E.U16 desc[UR40][R110.64], R52 ;  /* 0x000000346e007986 */ /* 0x000fe2000c101528 */
[----:B------:R-:W-:Y:S01]  /*57d0*/  FSEL R6, R63, -INF , P1 ;  /* 0xff8000003f067808 */ /* 0x000fe20000800000 */
[----:B-1----:R-:W0:Y:S02]  /*57e0*/  LDC.64 R8, c[0x0][0x230] ;  /* 0x00008c00ff087b82 */ /* 0x002e240000000a00 */
[----:B------:R-:W-:Y:S02]  /*57f0*/  STG.E.U16 desc[UR40][R112.64], R53 ;  /* 0x0000003570007986 */ /* 0x000fe4000c101528 */
[----:B------:R-:W-:Y:S01]  /*5800*/  FFMA R5, R6, 0.69314718246459960938, R3 ;  /* 0x3f31721806057823 */ /* 0x000fe20000000003 */
[----:B------:R-:W-:Y:S01]  /*5810*/  LOP3.LUT R6, R2, 0x3f8, RZ, 0xc0, !PT ;  /* 0x000003f802067812 */ /* 0x000fe200078ec0ff */
[----:B------:R1:W-:Y:S01]  /*5820*/  STG.E.U16 desc[UR40][R10.64], R54 ;  /* 0x000000360a007986 */ /* 0x0003e2000c101528 */
[C---:B------:R-:W-:Y:S02]  /*5830*/  IMAD.SHL.U32 R3, R0.reuse, 0x4, RZ ;  /* 0x0000000400037824 */ /* 0x040fe400078e00ff */
[----:B------:R-:W-:Y:S01]  /*5840*/  IMAD.HI R0, R0, 0x4, RZ ;  /* 0x0000000400007827 */ /* 0x000fe200078e02ff */
[----:B------:R2:W-:Y:S04]  /*5850*/  STG.E.U16 desc[UR40][R114.64], R55 ;  /* 0x0000003772007986 */ /* 0x0005e8000c101528 */
[----:B------:R2:W-:Y:S04]  /*5860*/  STG.E.U16 desc[UR40][R12.64], R7 ;  /* 0x000000070c007986 */ /* 0x0005e8000c101528 */
[----:B------:R2:W-:Y:S01]  /*5870*/  STG.E.U16 desc[UR40][R116.64], R58 ;  /* 0x0000003a74007986 */ /* 0x0005e2000c101528 */
[----:B-1----:R-:W-:-:S02]  /*5880*/  PRMT R10, R64, 0x7632, R10 ;  /* 0x00007632400a7816 */ /* 0x002fc4000000000a */
[----:B------:R-:W-:Y:S01]  /*5890*/  PRMT R11, R65, 0x7632, R11 ;  /* 0x00007632410b7816 */ /* 0x000fe2000000000b */
[----:B------:R2:W-:Y:S01]  /*58a0*/  STG.E.U16 desc[UR40][R118.64], R59 ;  /* 0x0000003b76007986 */ /* 0x0005e2000c101528 */
[----:B0-----:R-:W-:-:S03]  /*58b0*/  IADD3 R2, P0, P1, R3, UR6, R8 ;  /* 0x0000000603027c10 */ /* 0x001fc6000f91e008 */
[----:B------:R2:W-:Y:S01]  /*58c0*/  STG.E.U16 desc[UR40][R120.64], R60 ;  /* 0x0000003c78007986 */ /* 0x0005e2000c101528 */
[----:B------:R-:W-:-:S03]  /*58d0*/  IADD3.X R3, R0, UR5, R9, P0, P1 ;  /* 0x0000000500037c10 */ /* 0x000fc600087e2409 */
[----:B------:R2:W-:Y:S04]  /*58e0*/  STG.E.U16 desc[UR40][R16.64], R64 ;  /* 0x0000004010007986 */ /* 0x0005e8000c101528 */
[----:B------:R2:W-:Y:S04]  /*58f0*/  STG.E.U16 desc[UR40][R122.64], R65 ;  /* 0x000000417a007986 */ /* 0x0005e8000c101528 */
[----:B------:R2:W-:Y:S04]  /*5900*/  STG.E.U16 desc[UR40][R18.64], R66 ;  /* 0x0000004212007986 */ /* 0x0005e8000c101528 */
[----:B------:R2:W-:Y:S04]  /*5910*/  STG.E.U16 desc[UR40][R20.64], R67 ;  /* 0x0000004314007986 */ /* 0x0005e8000c101528 */
[----:B------:R2:W-:Y:S04]  /*5920*/  STG.E.U16 desc[UR40][R24.64], R10 ;  /* 0x0000000a18007986 */ /* 0x0005e8000c101528 */
[----:B------:R2:W-:Y:S04]  /*5930*/  STG.E.U16 desc[UR40][R22.64], R11 ;  /* 0x0000000b16007986 */ /* 0x0005e8000c101528 */
[----:B------:R2:W-:Y:S04]  /*5940*/  STG.E.U16 desc[UR40][R124.64], R62 ;  /* 0x0000003e7c007986 */ /* 0x0005e8000c101528 */
[----:B------:R2:W-:Y:S01]  /*5950*/  STG.E.U16 desc[UR40][R72.64], R36 ;  /* 0x0000002448007986 */ /* 0x0005e2000c101528 */
[----:B------:R-:W-:Y:S06]  /*5960*/  BAR.SYNC.DEFER_BLOCKING 0x0 ;  /* 0x0000000000007b1d */ /* 0x000fec0000010000 */
[----:B------:R2:W-:Y:S02]  /*5970*/  STS.64 [R6+UR7], R4 ;  /* 0x0000000406007988 */ /* 0x0005e40008000a07 */
[----:B------:R-:W-:Y:S06]  /*5980*/  BAR.SYNC.DEFER_BLOCKING 0x0 ;  /* 0x0000000000007b1d */ /* 0x000fec0000010000 */
[----:B------:R-:W-:Y:S05]  /*5990*/  @P2 EXIT ;  /* 0x000000000000294d */ /* 0x000fea0003800000 */
[----:B------:R-:W0:Y:S04]  /*59a0*/  LDS R15, [R15] ;  /* 0x000000000f0f7984 */ /* 0x000e280000000800 */
[----:B0-----:R-:W-:Y:S01]  /*59b0*/  STG.E desc[UR40][R2.64], R15 ;  /* 0x0000000f02007986 */ /* 0x001fe2000c101928 */
[----:B------:R-:W-:Y:S05]  /*59c0*/  EXIT ;  /* 0x000000000000794d */ /* 0x000fea0003800000 */
.L_x_2:
[----:B------:R-:W-:-:S00]  /*59d0*/  BRA `(.L_x_2) ;  /* 0xfffffffc00fc7947 */ /* 0x000fc0000383ffff */
[----:B------:R-:W-:-:S00]  /*59e0*/  NOP ;  /* 0x0000000000007918 */ /* 0x000fc00000000000 */
        /* <DEDUP_REMOVED lines=9> */
.L_x_3:


//--------------------- .nv.global.init           --------------------------
	.section	.nv.global.init,"aw",@progbits
.nv.global.init:
	.type		_$_str,@object
	.size		_$_str,(.L_0 - _$_str)
_$_str:
        /*0000*/ 	.byte	0x5f, 0x5f, 0x43, 0x55, 0x44, 0x41, 0x5f, 0x46, 0x54, 0x5a, 0x00
.L_0:


//--------------------- .nv.shared.attn_fwd       --------------------------
	.section	.nv.shared.attn_fwd,"aw",@nobits
	.sectionflags	@""
	.align	16
	.zero		1024


//--------------------- .nv.shared.reserved.0     --------------------------
	.section	.nv.shared.reserved.0,"aw",@nobits
	.weak		__nv_reservedSMEM_offset_0_alias
	.size		__nv_reservedSMEM_offset_0_alias, 0, 0
	.other		__nv_reservedSMEM_offset_0_alias,@"STO_CUDA_RESERVED_SHARED STV_DEFAULT"
__nv_reservedSMEM_offset_0_alias:
	.zero		0


//--------------------- .nv.constant0.attn_fwd    --------------------------
	.section	.nv.constant0.attn_fwd,"a",@progbits
	.sectionflags	@""
	.align	4
.nv.constant0.attn_fwd:
	.zero		664


//--------------------- SYMBOLS --------------------------

	.type		.nv.reservedSmem.offset0,@object
	.size		.nv.reservedSmem.offset0,0x4
